//
// Generated by NVIDIA NVVM Compiler
//
// Compiler Build ID: CL-36424714
// Cuda compilation tools, release 13.0, V13.0.88
// Based on NVVM 20.0.0
//

.version 9.0
.target sm_100
.address_size 64

	// .globl	_Z7TailMulPKfS0_Pfi
// _ZZ7TailMulPKfS0_PfiE2As has been demoted
// _ZZ7TailMulPKfS0_PfiE2Bs has been demoted

.visible .entry _Z7TailMulPKfS0_Pfi(
	.param .u64 .ptr .align 1 _Z7TailMulPKfS0_Pfi_param_0,
	.param .u64 .ptr .align 1 _Z7TailMulPKfS0_Pfi_param_1,
	.param .u64 .ptr .align 1 _Z7TailMulPKfS0_Pfi_param_2,
	.param .u32 _Z7TailMulPKfS0_Pfi_param_3
)
{
	.reg .pred 	%p<8>;
	.reg .b32 	%r<97>;
	.reg .b32 	%f<368>;
	.reg .b64 	%rd<48>;
	// demoted variable
	.shared .align 4 .b8 _ZZ7TailMulPKfS0_PfiE2As[1024];
	// demoted variable
	.shared .align 4 .b8 _ZZ7TailMulPKfS0_PfiE2Bs[1024];
	ld.param.u32 	%r31, [_Z7TailMulPKfS0_Pfi_param_3];
	mov.u32 	%r32, %ctaid.y;
	mov.u32 	%r33, %ntid.y;
	mov.u32 	%r1, %tid.y;
	mad.lo.s32 	%r2, %r32, %r33, %r1;
	mov.u32 	%r34, %ctaid.x;
	mov.u32 	%r35, %ntid.x;
	mov.u32 	%r3, %tid.x;
	mad.lo.s32 	%r4, %r34, %r35, %r3;
	shr.s32 	%r36, %r31, 31;
	shr.u32 	%r37, %r36, 28;
	add.s32 	%r38, %r31, %r37;
	shr.s32 	%r5, %r38, 4;
	setp.lt.s32 	%p1, %r31, 16;
	mov.f32 	%f367, 0f00000000;
	@%p1 bra 	$L__BB0_9;
	mad.lo.s32 	%r6, %r31, %r2, %r3;
	shl.b32 	%r40, %r1, 6;
	mov.u32 	%r41, _ZZ7TailMulPKfS0_PfiE2As;
	add.s32 	%r7, %r41, %r40;
	add.s32 	%r42, %r5, -1;
	setp.lt.u32 	%p2, %r42, 3;
	mov.f32 	%f367, 0f00000000;
	mov.b32 	%r96, 0;
	@%p2 bra 	$L__BB0_4;
	and.b32  	%r96, %r5, 134217724;
	neg.s32 	%r94, %r96;
	add.s32 	%r93, %r6, 32;
	add.s32 	%r44, %r1, 48;
	mad.lo.s32 	%r92, %r31, %r44, %r4;
	add.s32 	%r45, %r1, 32;
	mad.lo.s32 	%r91, %r31, %r45, %r4;
	add.s32 	%r46, %r1, 16;
	mad.lo.s32 	%r90, %r31, %r46, %r4;
	mad.lo.s32 	%r89, %r1, %r31, %r4;
	mov.f32 	%f367, 0f00000000;
$L__BB0_3:
	.pragma "nounroll";
	ld.param.u64 	%rd44, [_Z7TailMulPKfS0_Pfi_param_1];
	ld.param.u64 	%rd41, [_Z7TailMulPKfS0_Pfi_param_0];
	add.s32 	%r47, %r93, -32;
	cvta.to.global.u64 	%rd4, %rd41;
	mul.wide.u32 	%rd5, %r47, 4;
	add.s64 	%rd6, %rd4, %rd5;
	ld.global.f32 	%f14, [%rd6];
	shl.b32 	%r49, %r3, 2;
	add.s32 	%r50, %r7, %r49;
	st.shared.f32 	[%r50], %f14;
	cvta.to.global.u64 	%rd7, %rd44;
	mul.wide.u32 	%rd8, %r89, 4;
	add.s64 	%rd9, %rd7, %rd8;
	ld.global.f32 	%f15, [%rd9];
	mov.u32 	%r52, _ZZ7TailMulPKfS0_PfiE2Bs;
	add.s32 	%r53, %r52, %r49;
	add.s32 	%r54, %r53, %r40;
	st.shared.f32 	[%r54], %f15;
	bar.sync 	0;
	ld.shared.f32 	%f16, [%r7];
	ld.shared.f32 	%f17, [%r53];
	fma.rn.f32 	%f18, %f16, %f17, %f367;
	ld.shared.f32 	%f19, [%r7+4];
	ld.shared.f32 	%f20, [%r53+64];
	fma.rn.f32 	%f21, %f19, %f20, %f18;
	ld.shared.f32 	%f22, [%r7+8];
	ld.shared.f32 	%f23, [%r53+128];
	fma.rn.f32 	%f24, %f22, %f23, %f21;
	ld.shared.f32 	%f25, [%r7+12];
	ld.shared.f32 	%f26, [%r53+192];
	fma.rn.f32 	%f27, %f25, %f26, %f24;
	ld.shared.f32 	%f28, [%r7+16];
	ld.shared.f32 	%f29, [%r53+256];
	fma.rn.f32 	%f30, %f28, %f29, %f27;
	ld.shared.f32 	%f31, [%r7+20];
	ld.shared.f32 	%f32, [%r53+320];
	fma.rn.f32 	%f33, %f31, %f32, %f30;
	ld.shared.f32 	%f34, [%r7+24];
	ld.shared.f32 	%f35, [%r53+384];
	fma.rn.f32 	%f36, %f34, %f35, %f33;
	ld.shared.f32 	%f37, [%r7+28];
	ld.shared.f32 	%f38, [%r53+448];
	fma.rn.f32 	%f39, %f37, %f38, %f36;
	ld.shared.f32 	%f40, [%r7+32];
	ld.shared.f32 	%f41, [%r53+512];
	fma.rn.f32 	%f42, %f40, %f41, %f39;
	ld.shared.f32 	%f43, [%r7+36];
	ld.shared.f32 	%f44, [%r53+576];
	fma.rn.f32 	%f45, %f43, %f44, %f42;
	ld.shared.f32 	%f46, [%r7+40];
	ld.shared.f32 	%f47, [%r53+640];
	fma.rn.f32 	%f48, %f46, %f47, %f45;
	ld.shared.f32 	%f49, [%r7+44];
	ld.shared.f32 	%f50, [%r53+704];
	fma.rn.f32 	%f51, %f49, %f50, %f48;
	ld.shared.f32 	%f52, [%r7+48];
	ld.shared.f32 	%f53, [%r53+768];
	fma.rn.f32 	%f54, %f52, %f53, %f51;
	ld.shared.f32 	%f55, [%r7+52];
	ld.shared.f32 	%f56, [%r53+832];
	fma.rn.f32 	%f57, %f55, %f56, %f54;
	ld.shared.f32 	%f58, [%r7+56];
	ld.shared.f32 	%f59, [%r53+896];
	fma.rn.f32 	%f60, %f58, %f59, %f57;
	ld.shared.f32 	%f61, [%r7+60];
	ld.shared.f32 	%f62, [%r53+960];
	fma.rn.f32 	%f63, %f61, %f62, %f60;
	add.s32 	%r55, %r93, -16;
	mul.wide.u32 	%rd10, %r55, 4;
	add.s64 	%rd11, %rd4, %rd10;
	ld.global.f32 	%f64, [%rd11];
	st.shared.f32 	[%r50], %f64;
	mul.wide.u32 	%rd12, %r90, 4;
	add.s64 	%rd13, %rd7, %rd12;
	ld.global.f32 	%f65, [%rd13];
	st.shared.f32 	[%r54], %f65;
	bar.sync 	0;
	ld.shared.f32 	%f66, [%r7];
	ld.shared.f32 	%f67, [%r53];
	fma.rn.f32 	%f68, %f66, %f67, %f63;
	ld.shared.f32 	%f69, [%r7+4];
	ld.shared.f32 	%f70, [%r53+64];
	fma.rn.f32 	%f71, %f69, %f70, %f68;
	ld.shared.f32 	%f72, [%r7+8];
	ld.shared.f32 	%f73, [%r53+128];
	fma.rn.f32 	%f74, %f72, %f73, %f71;
	ld.shared.f32 	%f75, [%r7+12];
	ld.shared.f32 	%f76, [%r53+192];
	fma.rn.f32 	%f77, %f75, %f76, %f74;
	ld.shared.f32 	%f78, [%r7+16];
	ld.shared.f32 	%f79, [%r53+256];
	fma.rn.f32 	%f80, %f78, %f79, %f77;
	ld.shared.f32 	%f81, [%r7+20];
	ld.shared.f32 	%f82, [%r53+320];
	fma.rn.f32 	%f83, %f81, %f82, %f80;
	ld.shared.f32 	%f84, [%r7+24];
	ld.shared.f32 	%f85, [%r53+384];
	fma.rn.f32 	%f86, %f84, %f85, %f83;
	ld.shared.f32 	%f87, [%r7+28];
	ld.shared.f32 	%f88, [%r53+448];
	fma.rn.f32 	%f89, %f87, %f88, %f86;
	ld.shared.f32 	%f90, [%r7+32];
	ld.shared.f32 	%f91, [%r53+512];
	fma.rn.f32 	%f92, %f90, %f91, %f89;
	ld.shared.f32 	%f93, [%r7+36];
	ld.shared.f32 	%f94, [%r53+576];
	fma.rn.f32 	%f95, %f93, %f94, %f92;
	ld.shared.f32 	%f96, [%r7+40];
	ld.shared.f32 	%f97, [%r53+640];
	fma.rn.f32 	%f98, %f96, %f97, %f95;
	ld.shared.f32 	%f99, [%r7+44];
	ld.shared.f32 	%f100, [%r53+704];
	fma.rn.f32 	%f101, %f99, %f100, %f98;
	ld.shared.f32 	%f102, [%r7+48];
	ld.shared.f32 	%f103, [%r53+768];
	fma.rn.f32 	%f104, %f102, %f103, %f101;
	ld.shared.f32 	%f105, [%r7+52];
	ld.shared.f32 	%f106, [%r53+832];
	fma.rn.f32 	%f107, %f105, %f106, %f104;
	ld.shared.f32 	%f108, [%r7+56];
	ld.shared.f32 	%f109, [%r53+896];
	fma.rn.f32 	%f110, %f108, %f109, %f107;
	ld.shared.f32 	%f111, [%r7+60];
	ld.shared.f32 	%f112, [%r53+960];
	fma.rn.f32 	%f113, %f111, %f112, %f110;
	add.s32 	%r56, %r93, 16;
	mul.wide.u32 	%rd14, %r93, 4;
	add.s64 	%rd15, %rd4, %rd14;
	ld.global.f32 	%f114, [%rd15];
	st.shared.f32 	[%r50], %f114;
	mul.wide.u32 	%rd16, %r91, 4;
	add.s64 	%rd17, %rd7, %rd16;
	ld.global.f32 	%f115, [%rd17];
	st.shared.f32 	[%r54], %f115;
	bar.sync 	0;
	ld.shared.f32 	%f116, [%r7];
	ld.shared.f32 	%f117, [%r53];
	fma.rn.f32 	%f118, %f116, %f117, %f113;
	ld.shared.f32 	%f119, [%r7+4];
	ld.shared.f32 	%f120, [%r53+64];
	fma.rn.f32 	%f121, %f119, %f120, %f118;
	ld.shared.f32 	%f122, [%r7+8];
	ld.shared.f32 	%f123, [%r53+128];
	fma.rn.f32 	%f124, %f122, %f123, %f121;
	ld.shared.f32 	%f125, [%r7+12];
	ld.shared.f32 	%f126, [%r53+192];
	fma.rn.f32 	%f127, %f125, %f126, %f124;
	ld.shared.f32 	%f128, [%r7+16];
	ld.shared.f32 	%f129, [%r53+256];
	fma.rn.f32 	%f130, %f128, %f129, %f127;
	ld.shared.f32 	%f131, [%r7+20];
	ld.shared.f32 	%f132, [%r53+320];
	fma.rn.f32 	%f133, %f131, %f132, %f130;
	ld.shared.f32 	%f134, [%r7+24];
	ld.shared.f32 	%f135, [%r53+384];
	fma.rn.f32 	%f136, %f134, %f135, %f133;
	ld.shared.f32 	%f137, [%r7+28];
	ld.shared.f32 	%f138, [%r53+448];
	fma.rn.f32 	%f139, %f137, %f138, %f136;
	ld.shared.f32 	%f140, [%r7+32];
	ld.shared.f32 	%f141, [%r53+512];
	fma.rn.f32 	%f142, %f140, %f141, %f139;
	ld.shared.f32 	%f143, [%r7+36];
	ld.shared.f32 	%f144, [%r53+576];
	fma.rn.f32 	%f145, %f143, %f144, %f142;
	ld.shared.f32 	%f146, [%r7+40];
	ld.shared.f32 	%f147, [%r53+640];
	fma.rn.f32 	%f148, %f146, %f147, %f145;
	ld.shared.f32 	%f149, [%r7+44];
	ld.shared.f32 	%f150, [%r53+704];
	fma.rn.f32 	%f151, %f149, %f150, %f148;
	ld.shared.f32 	%f152, [%r7+48];
	ld.shared.f32 	%f153, [%r53+768];
	fma.rn.f32 	%f154, %f152, %f153, %f151;
	ld.shared.f32 	%f155, [%r7+52];
	ld.shared.f32 	%f156, [%r53+832];
	fma.rn.f32 	%f157, %f155, %f156, %f154;
	ld.shared.f32 	%f158, [%r7+56];
	ld.shared.f32 	%f159, [%r53+896];
	fma.rn.f32 	%f160, %f158, %f159, %f157;
	ld.shared.f32 	%f161, [%r7+60];
	ld.shared.f32 	%f162, [%r53+960];
	fma.rn.f32 	%f163, %f161, %f162, %f160;
	mul.wide.u32 	%rd18, %r56, 4;
	add.s64 	%rd19, %rd4, %rd18;
	ld.global.f32 	%f164, [%rd19];
	st.shared.f32 	[%r50], %f164;
	mul.wide.u32 	%rd20, %r92, 4;
	add.s64 	%rd21, %rd7, %rd20;
	ld.global.f32 	%f165, [%rd21];
	st.shared.f32 	[%r54], %f165;
	bar.sync 	0;
	ld.shared.f32 	%f166, [%r7];
	ld.shared.f32 	%f167, [%r53];
	fma.rn.f32 	%f168, %f166, %f167, %f163;
	ld.shared.f32 	%f169, [%r7+4];
	ld.shared.f32 	%f170, [%r53+64];
	fma.rn.f32 	%f171, %f169, %f170, %f168;
	ld.shared.f32 	%f172, [%r7+8];
	ld.shared.f32 	%f173, [%r53+128];
	fma.rn.f32 	%f174, %f172, %f173, %f171;
	ld.shared.f32 	%f175, [%r7+12];
	ld.shared.f32 	%f176, [%r53+192];
	fma.rn.f32 	%f177, %f175, %f176, %f174;
	ld.shared.f32 	%f178, [%r7+16];
	ld.shared.f32 	%f179, [%r53+256];
	fma.rn.f32 	%f180, %f178, %f179, %f177;
	ld.shared.f32 	%f181, [%r7+20];
	ld.shared.f32 	%f182, [%r53+320];
	fma.rn.f32 	%f183, %f181, %f182, %f180;
	ld.shared.f32 	%f184, [%r7+24];
	ld.shared.f32 	%f185, [%r53+384];
	fma.rn.f32 	%f186, %f184, %f185, %f183;
	ld.shared.f32 	%f187, [%r7+28];
	ld.shared.f32 	%f188, [%r53+448];
	fma.rn.f32 	%f189, %f187, %f188, %f186;
	ld.shared.f32 	%f190, [%r7+32];
	ld.shared.f32 	%f191, [%r53+512];
	fma.rn.f32 	%f192, %f190, %f191, %f189;
	ld.shared.f32 	%f193, [%r7+36];
	ld.shared.f32 	%f194, [%r53+576];
	fma.rn.f32 	%f195, %f193, %f194, %f192;
	ld.shared.f32 	%f196, [%r7+40];
	ld.shared.f32 	%f197, [%r53+640];
	fma.rn.f32 	%f198, %f196, %f197, %f195;
	ld.shared.f32 	%f199, [%r7+44];
	ld.shared.f32 	%f200, [%r53+704];
	fma.rn.f32 	%f201, %f199, %f200, %f198;
	ld.shared.f32 	%f202, [%r7+48];
	ld.shared.f32 	%f203, [%r53+768];
	fma.rn.f32 	%f204, %f202, %f203, %f201;
	ld.shared.f32 	%f205, [%r7+52];
	ld.shared.f32 	%f206, [%r53+832];
	fma.rn.f32 	%f207, %f205, %f206, %f204;
	ld.shared.f32 	%f208, [%r7+56];
	ld.shared.f32 	%f209, [%r53+896];
	fma.rn.f32 	%f210, %f208, %f209, %f207;
	ld.shared.f32 	%f211, [%r7+60];
	ld.shared.f32 	%f212, [%r53+960];
	fma.rn.f32 	%f367, %f211, %f212, %f210;
	add.s32 	%r94, %r94, 4;
	add.s32 	%r93, %r93, 64;
	shl.b32 	%r57, %r31, 6;
	add.s32 	%r92, %r92, %r57;
	add.s32 	%r91, %r91, %r57;
	add.s32 	%r90, %r90, %r57;
	add.s32 	%r89, %r89, %r57;
	setp.ne.s32 	%p3, %r94, 0;
	@%p3 bra 	$L__BB0_3;
$L__BB0_4:
	and.b32  	%r28, %r5, 3;
	setp.eq.s32 	%p4, %r28, 0;
	@%p4 bra 	$L__BB0_9;
	setp.eq.s32 	%p5, %r28, 1;
	@%p5 bra 	$L__BB0_7;
	ld.param.u64 	%rd45, [_Z7TailMulPKfS0_Pfi_param_1];
	ld.param.u64 	%rd42, [_Z7TailMulPKfS0_Pfi_param_0];
	shl.b32 	%r58, %r96, 4;
	add.s32 	%r59, %r6, %r58;
	cvta.to.global.u64 	%rd22, %rd42;
	mul.wide.u32 	%rd23, %r59, 4;
	add.s64 	%rd24, %rd22, %rd23;
	ld.global.f32 	%f214, [%rd24];
	shl.b32 	%r61, %r3, 2;
	add.s32 	%r62, %r7, %r61;
	st.shared.f32 	[%r62], %f214;
	add.s32 	%r63, %r58, %r1;
	mad.lo.s32 	%r64, %r63, %r31, %r4;
	cvta.to.global.u64 	%rd25, %rd45;
	mul.wide.u32 	%rd26, %r64, 4;
	add.s64 	%rd27, %rd25, %rd26;
	ld.global.f32 	%f215, [%rd27];
	mov.u32 	%r66, _ZZ7TailMulPKfS0_PfiE2Bs;
	add.s32 	%r67, %r66, %r61;
	add.s32 	%r68, %r67, %r40;
	st.shared.f32 	[%r68], %f215;
	bar.sync 	0;
	ld.shared.f32 	%f216, [%r7];
	ld.shared.f32 	%f217, [%r67];
	fma.rn.f32 	%f218, %f216, %f217, %f367;
	ld.shared.f32 	%f219, [%r7+4];
	ld.shared.f32 	%f220, [%r67+64];
	fma.rn.f32 	%f221, %f219, %f220, %f218;
	ld.shared.f32 	%f222, [%r7+8];
	ld.shared.f32 	%f223, [%r67+128];
	fma.rn.f32 	%f224, %f222, %f223, %f221;
	ld.shared.f32 	%f225, [%r7+12];
	ld.shared.f32 	%f226, [%r67+192];
	fma.rn.f32 	%f227, %f225, %f226, %f224;
	ld.shared.f32 	%f228, [%r7+16];
	ld.shared.f32 	%f229, [%r67+256];
	fma.rn.f32 	%f230, %f228, %f229, %f227;
	ld.shared.f32 	%f231, [%r7+20];
	ld.shared.f32 	%f232, [%r67+320];
	fma.rn.f32 	%f233, %f231, %f232, %f230;
	ld.shared.f32 	%f234, [%r7+24];
	ld.shared.f32 	%f235, [%r67+384];
	fma.rn.f32 	%f236, %f234, %f235, %f233;
	ld.shared.f32 	%f237, [%r7+28];
	ld.shared.f32 	%f238, [%r67+448];
	fma.rn.f32 	%f239, %f237, %f238, %f236;
	ld.shared.f32 	%f240, [%r7+32];
	ld.shared.f32 	%f241, [%r67+512];
	fma.rn.f32 	%f242, %f240, %f241, %f239;
	ld.shared.f32 	%f243, [%r7+36];
	ld.shared.f32 	%f244, [%r67+576];
	fma.rn.f32 	%f245, %f243, %f244, %f242;
	ld.shared.f32 	%f246, [%r7+40];
	ld.shared.f32 	%f247, [%r67+640];
	fma.rn.f32 	%f248, %f246, %f247, %f245;
	ld.shared.f32 	%f249, [%r7+44];
	ld.shared.f32 	%f250, [%r67+704];
	fma.rn.f32 	%f251, %f249, %f250, %f248;
	ld.shared.f32 	%f252, [%r7+48];
	ld.shared.f32 	%f253, [%r67+768];
	fma.rn.f32 	%f254, %f252, %f253, %f251;
	ld.shared.f32 	%f255, [%r7+52];
	ld.shared.f32 	%f256, [%r67+832];
	fma.rn.f32 	%f257, %f255, %f256, %f254;
	ld.shared.f32 	%f258, [%r7+56];
	ld.shared.f32 	%f259, [%r67+896];
	fma.rn.f32 	%f260, %f258, %f259, %f257;
	ld.shared.f32 	%f261, [%r7+60];
	ld.shared.f32 	%f262, [%r67+960];
	fma.rn.f32 	%f263, %f261, %f262, %f260;
	add.s32 	%r69, %r59, 16;
	mul.wide.u32 	%rd28, %r69, 4;
	add.s64 	%rd29, %rd22, %rd28;
	ld.global.f32 	%f264, [%rd29];
	st.shared.f32 	[%r62], %f264;
	add.s32 	%r70, %r63, 16;
	mad.lo.s32 	%r71, %r70, %r31, %r4;
	mul.wide.u32 	%rd30, %r71, 4;
	add.s64 	%rd31, %rd25, %rd30;
	ld.global.f32 	%f265, [%rd31];
	st.shared.f32 	[%r68], %f265;
	bar.sync 	0;
	ld.shared.f32 	%f266, [%r7];
	ld.shared.f32 	%f267, [%r67];
	fma.rn.f32 	%f268, %f266, %f267, %f263;
	ld.shared.f32 	%f269, [%r7+4];
	ld.shared.f32 	%f270, [%r67+64];
	fma.rn.f32 	%f271, %f269, %f270, %f268;
	ld.shared.f32 	%f272, [%r7+8];
	ld.shared.f32 	%f273, [%r67+128];
	fma.rn.f32 	%f274, %f272, %f273, %f271;
	ld.shared.f32 	%f275, [%r7+12];
	ld.shared.f32 	%f276, [%r67+192];
	fma.rn.f32 	%f277, %f275, %f276, %f274;
	ld.shared.f32 	%f278, [%r7+16];
	ld.shared.f32 	%f279, [%r67+256];
	fma.rn.f32 	%f280, %f278, %f279, %f277;
	ld.shared.f32 	%f281, [%r7+20];
	ld.shared.f32 	%f282, [%r67+320];
	fma.rn.f32 	%f283, %f281, %f282, %f280;
	ld.shared.f32 	%f284, [%r7+24];
	ld.shared.f32 	%f285, [%r67+384];
	fma.rn.f32 	%f286, %f284, %f285, %f283;
	ld.shared.f32 	%f287, [%r7+28];
	ld.shared.f32 	%f288, [%r67+448];
	fma.rn.f32 	%f289, %f287, %f288, %f286;
	ld.shared.f32 	%f290, [%r7+32];
	ld.shared.f32 	%f291, [%r67+512];
	fma.rn.f32 	%f292, %f290, %f291, %f289;
	ld.shared.f32 	%f293, [%r7+36];
	ld.shared.f32 	%f294, [%r67+576];
	fma.rn.f32 	%f295, %f293, %f294, %f292;
	ld.shared.f32 	%f296, [%r7+40];
	ld.shared.f32 	%f297, [%r67+640];
	fma.rn.f32 	%f298, %f296, %f297, %f295;
	ld.shared.f32 	%f299, [%r7+44];
	ld.shared.f32 	%f300, [%r67+704];
	fma.rn.f32 	%f301, %f299, %f300, %f298;
	ld.shared.f32 	%f302, [%r7+48];
	ld.shared.f32 	%f303, [%r67+768];
	fma.rn.f32 	%f304, %f302, %f303, %f301;
	ld.shared.f32 	%f305, [%r7+52];
	ld.shared.f32 	%f306, [%r67+832];
	fma.rn.f32 	%f307, %f305, %f306, %f304;
	ld.shared.f32 	%f308, [%r7+56];
	ld.shared.f32 	%f309, [%r67+896];
	fma.rn.f32 	%f310, %f308, %f309, %f307;
	ld.shared.f32 	%f311, [%r7+60];
	ld.shared.f32 	%f312, [%r67+960];
	fma.rn.f32 	%f367, %f311, %f312, %f310;
	add.s32 	%r96, %r96, 2;
$L__BB0_7:
	and.b32  	%r72, %r5, 1;
	setp.eq.b32 	%p6, %r72, 1;
	not.pred 	%p7, %p6;
	@%p7 bra 	$L__BB0_9;
	ld.param.u64 	%rd46, [_Z7TailMulPKfS0_Pfi_param_1];
	ld.param.u64 	%rd43, [_Z7TailMulPKfS0_Pfi_param_0];
	shl.b32 	%r73, %r96, 4;
	add.s32 	%r74, %r6, %r73;
	cvta.to.global.u64 	%rd32, %rd43;
	mul.wide.u32 	%rd33, %r74, 4;
	add.s64 	%rd34, %rd32, %rd33;
	ld.global.f32 	%f313, [%rd34];
	shl.b32 	%r76, %r3, 2;
	add.s32 	%r77, %r7, %r76;
	st.shared.f32 	[%r77], %f313;
	add.s32 	%r78, %r73, %r1;
	mad.lo.s32 	%r79, %r78, %r31, %r4;
	cvta.to.global.u64 	%rd35, %rd46;
	mul.wide.u32 	%rd36, %r79, 4;
	add.s64 	%rd37, %rd35, %rd36;
	ld.global.f32 	%f314, [%rd37];
	mov.u32 	%r81, _ZZ7TailMulPKfS0_PfiE2Bs;
	add.s32 	%r82, %r81, %r76;
	add.s32 	%r83, %r82, %r40;
	st.shared.f32 	[%r83], %f314;
	bar.sync 	0;
	ld.shared.f32 	%f315, [%r7];
	ld.shared.f32 	%f316, [%r82];
	fma.rn.f32 	%f317, %f315, %f316, %f367;
	ld.shared.f32 	%f318, [%r7+4];
	ld.shared.f32 	%f319, [%r82+64];
	fma.rn.f32 	%f320, %f318, %f319, %f317;
	ld.shared.f32 	%f321, [%r7+8];
	ld.shared.f32 	%f322, [%r82+128];
	fma.rn.f32 	%f323, %f321, %f322, %f320;
	ld.shared.f32 	%f324, [%r7+12];
	ld.shared.f32 	%f325, [%r82+192];
	fma.rn.f32 	%f326, %f324, %f325, %f323;
	ld.shared.f32 	%f327, [%r7+16];
	ld.shared.f32 	%f328, [%r82+256];
	fma.rn.f32 	%f329, %f327, %f328, %f326;
	ld.shared.f32 	%f330, [%r7+20];
	ld.shared.f32 	%f331, [%r82+320];
	fma.rn.f32 	%f332, %f330, %f331, %f329;
	ld.shared.f32 	%f333, [%r7+24];
	ld.shared.f32 	%f334, [%r82+384];
	fma.rn.f32 	%f335, %f333, %f334, %f332;
	ld.shared.f32 	%f336, [%r7+28];
	ld.shared.f32 	%f337, [%r82+448];
	fma.rn.f32 	%f338, %f336, %f337, %f335;
	ld.shared.f32 	%f339, [%r7+32];
	ld.shared.f32 	%f340, [%r82+512];
	fma.rn.f32 	%f341, %f339, %f340, %f338;
	ld.shared.f32 	%f342, [%r7+36];
	ld.shared.f32 	%f343, [%r82+576];
	fma.rn.f32 	%f344, %f342, %f343, %f341;
	ld.shared.f32 	%f345, [%r7+40];
	ld.shared.f32 	%f346, [%r82+640];
	fma.rn.f32 	%f347, %f345, %f346, %f344;
	ld.shared.f32 	%f348, [%r7+44];
	ld.shared.f32 	%f349, [%r82+704];
	fma.rn.f32 	%f350, %f348, %f349, %f347;
	ld.shared.f32 	%f351, [%r7+48];
	ld.shared.f32 	%f352, [%r82+768];
	fma.rn.f32 	%f353, %f351, %f352, %f350;
	ld.shared.f32 	%f354, [%r7+52];
	ld.shared.f32 	%f355, [%r82+832];
	fma.rn.f32 	%f356, %f354, %f355, %f353;
	ld.shared.f32 	%f357, [%r7+56];
	ld.shared.f32 	%f358, [%r82+896];
	fma.rn.f32 	%f359, %f357, %f358, %f356;
	ld.shared.f32 	%f360, [%r7+60];
	ld.shared.f32 	%f361, [%r82+960];
	fma.rn.f32 	%f367, %f360, %f361, %f359;
$L__BB0_9:
	ld.param.u64 	%rd47, [_Z7TailMulPKfS0_Pfi_param_2];
	cvta.to.global.u64 	%rd38, %rd47;
	mad.lo.s32 	%r88, %r31, %r2, %r4;
	mul.wide.s32 	%rd39, %r88, 4;
	add.s64 	%rd40, %rd38, %rd39;
	st.global.f32 	[%rd40], %f367;
	ret;

}


// ===== COMPILED SASS (sm_100) =====

	.target	sm_100

	.elftype	@"ET_EXEC"


//--------------------- .note.nv.tkinfo           --------------------------
	.section	.note.nv.tkinfo,"",@"SHT_NOTE"
	.sectionflags	@"SHF_NOTE_NV_TKINFO"
	.tkinfo
        /*0018*/ 	.word	0x00000002
        /*0030*/ 	.string	""
        /*0030*/ 	.string	"ptxas"
        /*0030*/ 	.string	"Cuda compilation tools, release 13.0, V13.0.88"
        /*0030*/ 	.string	"Build cuda_13.0.r13.0/compiler.36424714_0"
        /*0030*/ 	.string	"-arch sm_100 -m 64 "



//--------------------- .note.nv.cuinfo           --------------------------
	.section	.note.nv.cuinfo,"",@"SHT_NOTE"
	.sectionflags	@"SHF_NOTE_NV_CUINFO"
        /*0018*/ 	.short	0x0002
        /*001a*/ 	.short	0x0064
        /*001c*/ 	.short	0x0082
	.zero		2


//--------------------- .nv.info                  --------------------------
	.section	.nv.info,"",@"SHT_CUDA_INFO"
	.align	4


	//----- nvinfo : EIATTR_REGCOUNT
	.align		4
        /*0000*/ 	.byte	0x04, 0x2f
        /*0002*/ 	.short	(.L_1 - .L_0)
	.align		4
.L_0:
        /*0004*/ 	.word	index@(_Z7TailMulPKfS0_Pfi)
        /*0008*/ 	.word	0x00000028


	//----- nvinfo : EIATTR_FRAME_SIZE
	.align		4
.L_1:
        /*000c*/ 	.byte	0x04, 0x11
        /*000e*/ 	.short	(.L_3 - .L_2)
	.align		4
.L_2:
        /*0010*/ 	.word	index@(_Z7TailMulPKfS0_Pfi)
        /*0014*/ 	.word	0x00000000


	//----- nvinfo : EIATTR_MIN_STACK_SIZE
	.align		4
.L_3:
        /*0018*/ 	.byte	0x04, 0x12
        /*001a*/ 	.short	(.L_5 - .L_4)
	.align		4
.L_4:
        /*001c*/ 	.word	index@(_Z7TailMulPKfS0_Pfi)
        /*0020*/ 	.word	0x00000000
.L_5:


//--------------------- .nv.compat                --------------------------
	.section	.nv.compat,"",@"SHT_CUDA_COMPAT_INFO"
	.align	4
        /*0000*/ 	.byte	0x02, 0x09, 0x00, 0x00, 0x02, 0x02, 0x01, 0x00, 0x02, 0x05, 0x05, 0x00, 0x03, 0x07, 0x01, 0x01
        /*0010*/ 	.byte	0x02, 0x03, 0x00, 0x00, 0x02, 0x06, 0x01, 0x00, 0x04, 0x0b, 0x08, 0x00, 0x09, 0x00, 0x00, 0x00
        /*0020*/ 	.byte	0x00, 0x00, 0x00, 0x00


//--------------------- .nv.info._Z7TailMulPKfS0_Pfi --------------------------
	.section	.nv.info._Z7TailMulPKfS0_Pfi,"",@"SHT_CUDA_INFO"
	.sectionflags	@""
	.align	4


	//----- nvinfo : EIATTR_CUDA_API_VERSION
	.align		4
        /*0000*/ 	.byte	0x04, 0x37
        /*0002*/ 	.short	(.L_7 - .L_6)
.L_6:
        /*0004*/ 	.word	0x00000082


	//----- nvinfo : EIATTR_KPARAM_INFO
	.align		4
.L_7:
        /*0008*/ 	.byte	0x04, 0x17
        /*000a*/ 	.short	(.L_9 - .L_8)
.L_8:
        /*000c*/ 	.word	0x00000000
        /*0010*/ 	.short	0x0003
        /*0012*/ 	.short	0x0018
        /*0014*/ 	.byte	0x00, 0xf0, 0x11, 0x00


	//----- nvinfo : EIATTR_KPARAM_INFO
	.align		4
.L_9:
        /*0018*/ 	.byte	0x04, 0x17
        /*001a*/ 	.short	(.L_11 - .L_10)
.L_10:
        /*001c*/ 	.word	0x00000000
        /*0020*/ 	.short	0x0002
        /*0022*/ 	.short	0x0010
        /*0024*/ 	.byte	0x00, 0xf5, 0x21, 0x00


	//----- nvinfo : EIATTR_KPARAM_INFO
	.align		4
.L_11:
        /*0028*/ 	.byte	0x04, 0x17
        /*002a*/ 	.short	(.L_13 - .L_12)
.L_12:
        /*002c*/ 	.word	0x00000000
        /*0030*/ 	.short	0x0001
        /*0032*/ 	.short	0x0008
        /*0034*/ 	.byte	0x00, 0xf5, 0x21, 0x00


	//----- nvinfo : EIATTR_KPARAM_INFO
	.align		4
.L_13:
        /*0038*/ 	.byte	0x04, 0x17
        /*003a*/ 	.short	(.L_15 - .L_14)
.L_14:
        /*003c*/ 	.word	0x00000000
        /*0040*/ 	.short	0x0000
        /*0042*/ 	.short	0x0000
        /*0044*/ 	.byte	0x00, 0xf5, 0x21, 0x00


	//----- nvinfo : EIATTR_SPARSE_MMA_MASK
	.align		4
.L_15:
        /*0048*/ 	.byte	0x03, 0x50
        /*004a*/ 	.short	0x0000


	//----- nvinfo : EIATTR_MAXREG_COUNT
	.align		4
        /*004c*/ 	.byte	0x03, 0x1b
        /*004e*/ 	.short	0x00ff


	//----- nvinfo : EIATTR_NUM_BARRIERS
	.align		4
        /*0050*/ 	.byte	0x02, 0x4c
        /*0052*/ 	.byte	0x01
	.zero		1


	//----- nvinfo : EIATTR_MERCURY_ISA_VERSION
	.align		4
        /*0054*/ 	.byte	0x03, 0x5f
        /*0056*/ 	.short	0x0101


	//----- nvinfo : EIATTR_VRC_CTA_INIT_COUNT
	.align		4
        /*0058*/ 	.byte	0x02, 0x4a
	.zero		1
	.zero		1


	//----- nvinfo : EIATTR_EXIT_INSTR_OFFSETS
	.align		4
        /*005c*/ 	.byte	0x04, 0x1c
        /*005e*/ 	.short	(.L_17 - .L_16)


	//   ....[0]....
.L_16:
        /*0060*/ 	.word	0x00001880


	//----- nvinfo : EIATTR_CBANK_PARAM_SIZE
	.align		4
.L_17:
        /*0064*/ 	.byte	0x03, 0x19
        /*0066*/ 	.short	0x001c


	//----- nvinfo : EIATTR_PARAM_CBANK
	.align		4
        /*0068*/ 	.byte	0x04, 0x0a
        /*006a*/ 	.short	(.L_19 - .L_18)
	.align		4
.L_18:
        /*006c*/ 	.word	index@(.nv.constant0._Z7TailMulPKfS0_Pfi)
        /*0070*/ 	.short	0x0380
        /*0072*/ 	.short	0x001c


	//----- nvinfo : EIATTR_SW_WAR
	.align		4
.L_19:
        /*0074*/ 	.byte	0x04, 0x36
        /*0076*/ 	.short	(.L_21 - .L_20)
.L_20:
        /*0078*/ 	.word	0x00000008
.L_21:


//--------------------- .nv.callgraph             --------------------------
	.section	.nv.callgraph,"",@"SHT_CUDA_CALLGRAPH"
	.align	4
	.sectionentsize	8
	.align		4
        /*0000*/ 	.word	0x00000000
	.align		4
        /*0004*/ 	.word	0xffffffff
	.align		4
        /*0008*/ 	.word	0x00000000
	.align		4
        /*000c*/ 	.word	0xfffffffe
	.align		4
        /*0010*/ 	.word	0x00000000
	.align		4
        /*0014*/ 	.word	0xfffffffd
	.align		4
        /*0018*/ 	.word	0x00000000
	.align		4
        /*001c*/ 	.word	0xfffffffc


//--------------------- .text._Z7TailMulPKfS0_Pfi --------------------------
	.section	.text._Z7TailMulPKfS0_Pfi,"ax",@progbits
	.align	128
        .global         _Z7TailMulPKfS0_Pfi
        .type           _Z7TailMulPKfS0_Pfi,@function
        .size           _Z7TailMulPKfS0_Pfi,(.L_x_5 - _Z7TailMulPKfS0_Pfi)
        .other          _Z7TailMulPKfS0_Pfi,@"STO_CUDA_ENTRY STV_DEFAULT"
_Z7TailMulPKfS0_Pfi:
.text._Z7TailMulPKfS0_Pfi:
[----:B------:R-:W-:Y:S08]  /*0000*/  LDC R1, c[0x0][0x37c] ;  /* 0x0000df00ff017b82 */ /* 0x000ff00000000800 */
[----:B------:R-:W0:Y:S01]  /*0010*/  LDC R3, c[0x0][0x398] ;  /* 0x0000e600ff037b82 */ /* 0x000e220000000800 */
[----:B------:R-:W1:Y:S01]  /*0020*/  S2R R0, SR_TID.Y ;  /* 0x0000000000007919 */ /* 0x000e620000002200 */
[----:B------:R-:W2:Y:S01]  /*0030*/  LDCU.64 UR8, c[0x0][0x358] ;  /* 0x00006b00ff0877ac */ /* 0x000ea20008000a00 */
[----:B------:R-:W-:Y:S01]  /*0040*/  HFMA2 R19, -RZ, RZ, 0, 0 ;  /* 0x00000000ff137431 */ /* 0x000fe200000001ff */
[----:B------:R-:W3:Y:S04]  /*0050*/  S2R R2, SR_TID.X ;  /* 0x0000000000027919 */ /* 0x000ee80000002100 */
[----:B------:R-:W1:Y:S08]  /*0060*/  LDC R5, c[0x0][0x364] ;  /* 0x0000d900ff057b82 */ /* 0x000e700000000800 */
[----:B------:R-:W1:Y:S08]  /*0070*/  S2UR UR4, SR_CTAID.Y ;  /* 0x00000000000479c3 */ /* 0x000e700000002600 */
[----:B------:R-:W3:Y:S01]  /*0080*/  S2UR UR5, SR_CTAID.X ;  /* 0x00000000000579c3 */ /* 0x000ee20000002500 */
[----:B0-----:R-:W-:-:S02]  /*0090*/  ISETP.GE.AND P0, PT, R3, 0x10, PT ;  /* 0x000000100300780c */ /* 0x001fc40003f06270 */
[----:B------:R-:W-:-:S04]  /*00a0*/  SHF.R.S32.HI R4, RZ, 0x1f, R3 ;  /* 0x0000001fff047819 */ /* 0x000fc80000011403 */
[----:B------:R-:W-:Y:S01]  /*00b0*/  LEA.HI R4, R4, R3, RZ, 0x4 ;  /* 0x0000000304047211 */ /* 0x000fe200078f20ff */
[----:B------:R-:W3:Y:S01]  /*00c0*/  LDC R7, c[0x0][0x360] ;  /* 0x0000d800ff077b82 */ /* 0x000ee20000000800 */
[----:B-1----:R-:W-:Y:S02]  /*00d0*/  IMAD R20, R5, UR4, R0 ;  /* 0x0000000405147c24 */ /* 0x002fe4000f8e0200 */
[----:B---3--:R-:W-:-:S03]  /*00e0*/  IMAD R6, R7, UR5, R2 ;  /* 0x0000000507067c24 */ /* 0x008fc6000f8e0202 */
[----:B--2---:R-:W-:Y:S05]  /*00f0*/  @!P0 BRA `(.L_x_0) ;  /* 0x0000001400d08947 */ /* 0x004fea0003800000 */
[----:B------:R-:W0:Y:S01]  /*0100*/  S2UR UR6, SR_CgaCtaId ;  /* 0x00000000000679c3 */ /* 0x000e220000008800 */
[----:B------:R-:W-:Y:S01]  /*0110*/  SHF.R.S32.HI R29, RZ, 0x4, R4 ;  /* 0x00000004ff1d7819 */ /* 0x000fe20000011404 */
[----:B------:R-:W-:Y:S01]  /*0120*/  UMOV UR4, 0x400 ;  /* 0x0000040000047882 */ /* 0x000fe20000000000 */
[----:B------:R-:W-:Y:S02]  /*0130*/  MOV R19, RZ ;  /* 0x000000ff00137202 */ /* 0x000fe40000000f00 */
[----:B------:R-:W-:Y:S02]  /*0140*/  IADD3 R4, PT, PT, R29, -0x1, RZ ;  /* 0xffffffff1d047810 */ /* 0x000fe40007ffe0ff */
[----:B------:R-:W-:Y:S02]  /*0150*/  MOV R5, RZ ;  /* 0x000000ff00057202 */ /* 0x000fe40000000f00 */
[----:B------:R-:W-:Y:S01]  /*0160*/  ISETP.GE.U32.AND P0, PT, R4, 0x3, PT ;  /* 0x000000030400780c */ /* 0x000fe20003f06070 */
[----:B------:R-:W-:Y:S01]  /*0170*/  IMAD R4, R20, R3, R2 ;  /* 0x0000000314047224 */ /* 0x000fe200078e0202 */
[----:B0-----:R-:W-:-:S06]  /*0180*/  ULEA UR5, UR6, UR4, 0x18 ;  /* 0x0000000406057291 */ /* 0x001fcc000f8ec0ff */
[----:B------:R-:W-:-:S05]  /*0190*/  LEA R7, R0, UR5, 0x6 ;  /* 0x0000000500077c11 */ /* 0x000fca000f8e30ff */
[----:B------:R-:W-:Y:S05]  /*01a0*/  @!P0 BRA `(.L_x_1) ;  /* 0x0000000c00248947 */ /* 0x000fea0003800000 */
[----:B------:R-:W-:Y:S01]  /*01b0*/  UIADD3 UR5, UPT, UPT, UR4, 0x400, URZ ;  /* 0x0000040004057890 */ /* 0x000fe2000fffe0ff */
[C---:B------:R-:W-:Y:S01]  /*01c0*/  IADD3 R30, PT, PT, R0.reuse, 0x30, RZ ;  /* 0x00000030001e7810 */ /* 0x040fe20007ffe0ff */
[CCC-:B------:R-:W-:Y:S01]  /*01d0*/  IMAD R24, R0.reuse, R3.reuse, R6.reuse ;  /* 0x0000000300187224 */ /* 0x1c0fe200078e0206 */
[C---:B------:R-:W-:Y:S01]  /*01e0*/  IADD3 R28, PT, PT, R0.reuse, 0x20, RZ ;  /* 0x00000020001c7810 */ /* 0x040fe20007ffe0ff */
[----:B------:R-:W-:Y:S01]  /*01f0*/  ULEA UR5, UR6, UR5, 0x18 ;  /* 0x0000000506057291 */ /* 0x000fe2000f8ec0ff */
[----:B------:R-:W-:Y:S01]  /*0200*/  IADD3 R26, PT, PT, R0, 0x10, RZ ;  /* 0x00000010001a7810 */ /* 0x000fe20007ffe0ff */
[-CC-:B------:R-:W-:Y:S01]  /*0210*/  IMAD R30, R30, R3.reuse, R6.reuse ;  /* 0x000000031e1e7224 */ /* 0x180fe200078e0206 */
[----:B------:R-:W-:Y:S01]  /*0220*/  LOP3.LUT R5, R29, 0x7fffffc, RZ, 0xc0, !PT ;  /* 0x07fffffc1d057812 */ /* 0x000fe200078ec0ff */
[-CC-:B------:R-:W-:Y:S01]  /*0230*/  IMAD R28, R28, R3.reuse, R6.reuse ;  /* 0x000000031c1c7224 */ /* 0x180fe200078e0206 */
[----:B------:R-:W-:Y:S01]  /*0240*/  IADD3 R25, PT, PT, R4, 0x20, RZ ;  /* 0x0000002004197810 */ /* 0x000fe20007ffe0ff */
[----:B------:R-:W-:Y:S01]  /*0250*/  IMAD R26, R26, R3, R6 ;  /* 0x000000031a1a7224 */ /* 0x000fe200078e0206 */
[----:B------:R-:W-:-:S02]  /*0260*/  LEA R23, R2, UR5, 0x2 ;  /* 0x0000000502177c11 */ /* 0x000fc4000f8e10ff */
[----:B------:R-:W-:Y:S02]  /*0270*/  MOV R19, RZ ;  /* 0x000000ff00137202 */ /* 0x000fe40000000f00 */
[----:B------:R-:W-:Y:S02]  /*0280*/  LEA R22, R2, R7, 0x2 ;  /* 0x0000000702167211 */ /* 0x000fe400078e10ff */
[----:B------:R-:W-:Y:S02]  /*0290*/  IADD3 R27, PT, PT, -R5, RZ, RZ ;  /* 0x000000ff051b7210 */ /* 0x000fe40007ffe1ff */
[----:B------:R-:W-:-:S07]  /*02a0*/  LEA R21, R0, R23, 0x6 ;  /* 0x0000001700157211 */ /* 0x000fce00078e30ff */
.L_x_2:
[----:B------:R-:W0:Y:S01]  /*02b0*/  LDC.64 R32, c[0x0][0x380] ;  /* 0x0000e000ff207b82 */ /* 0x000e220000000a00 */
[----:B------:R-:W-:-:S07]  /*02c0*/  IADD3 R13, PT, PT, R25, -0x20, RZ ;  /* 0xffffffe0190d7810 */ /* 0x000fce0007ffe0ff */
[----:B------:R-:W1:Y:S01]  /*02d0*/  LDC.64 R16, c[0x0][0x388] ;  /* 0x0000e200ff107b82 */ /* 0x000e620000000a00 */
[----:B0-----:R-:W-:-:S05]  /*02e0*/  IMAD.WIDE.U32 R12, R13, 0x4, R32 ;  /* 0x000000040d0c7825 */ /* 0x001fca00078e0020 */
[----:B------:R-:W2:Y:S01]  /*02f0*/  LDG.E R37, desc[UR8][R12.64] ;  /* 0x000000080c257981 */ /* 0x000ea2000c1e1900 */
[----:B-1----:R-:W-:-:S06]  /*0300*/  IMAD.WIDE.U32 R10, R24, 0x4, R16 ;  /* 0x00000004180a7825 */ /* 0x002fcc00078e0010 */
[----:B------:R-:W3:Y:S01]  /*0310*/  LDG.E R10, desc[UR8][R10.64] ;  /* 0x000000080a0a7981 */ /* 0x000ee2000c1e1900 */
[----:B------:R-:W-:Y:S01]  /*0320*/  IADD3 R9, PT, PT, R25, -0x10, RZ ;  /* 0xfffffff019097810 */ /* 0x000fe20007ffe0ff */
[----:B------:R-:W-:-:S04]  /*0330*/  IMAD.WIDE.U32 R34, R26, 0x4, R16 ;  /* 0x000000041a227825 */ /* 0x000fc800078e0010 */
[----:B------:R-:W-:Y:S01]  /*0340*/  IMAD.WIDE.U32 R8, R9, 0x4, R32 ;  /* 0x0000000409087825 */ /* 0x000fe200078e0020 */
[----:B--2---:R-:W-:Y:S04]  /*0350*/  STS [R22], R37 ;  /* 0x0000002516007388 */ /* 0x004fe80000000800 */
[----:B---3--:R-:W-:Y:S01]  /*0360*/  STS [R21], R10 ;  /* 0x0000000a15007388 */ /* 0x008fe20000000800 */
[----:B------:R-:W-:Y:S06]  /*0370*/  BAR.SYNC.DEFER_BLOCKING 0x0 ;  /* 0x0000000000007b1d */ /* 0x000fec0000010000 */
[----:B------:R0:W2:Y:S04]  /*0380*/  LDG.E R31, desc[UR8][R8.64] ;  /* 0x00000008081f7981 */ /* 0x0000a8000c1e1900 */
[----:B------:R1:W3:Y:S04]  /*0390*/  LDG.E R34, desc[UR8][R34.64] ;  /* 0x0000000822227981 */ /* 0x0002e8000c1e1900 */
[----:B------:R-:W-:Y:S04]  /*03a0*/  LDS R36, [R23] ;  /* 0x0000000017247984 */ /* 0x000fe80000000800 */
[----:B------:R-:W4:Y:S04]  /*03b0*/  LDS.128 R12, [R7] ;  /* 0x00000000070c7984 */ /* 0x000f280000000c00 */
[----:B------:R-:W5:Y:S04]  /*03c0*/  LDS R11, [R23+0x40] ;  /* 0x00004000170b7984 */ /* 0x000f680000000800 */
[----:B0-----:R-:W0:Y:S04]  /*03d0*/  LDS R8, [R23+0x80] ;  /* 0x0000800017087984 */ /* 0x001e280000000800 */
[----:B------:R-:W0:Y:S04]  /*03e0*/  LDS R18, [R23+0xc0] ;  /* 0x0000c00017127984 */ /* 0x000e280000000800 */
[----:B-1----:R-:W-:Y:S01]  /*03f0*/  LDS R35, [R23+0x3c0] ;  /* 0x0003c00017237984 */ /* 0x002fe20000000800 */
[----:B----4-:R-:W-:-:S03]  /*0400*/  FFMA R12, R12, R36, R19 ;  /* 0x000000240c0c7223 */ /* 0x010fc60000000013 */
[----:B------:R-:W-:Y:S01]  /*0410*/  LDS R19, [R23+0x2c0] ;  /* 0x0002c00017137984 */ /* 0x000fe20000000800 */
[----:B-----5:R-:W-:-:S03]  /*0420*/  FFMA R11, R11, R13, R12 ;  /* 0x0000000d0b0b7223 */ /* 0x020fc6000000000c */
[----:B------:R-:W-:Y:S01]  /*0430*/  LDS R12, [R23+0x100] ;  /* 0x00010000170c7984 */ /* 0x000fe20000000800 */
[----:B0-----:R-:W-:-:S03]  /*0440*/  FFMA R13, R8, R14, R11 ;  /* 0x0000000e080d7223 */ /* 0x001fc6000000000b */
[----:B------:R-:W0:Y:S01]  /*0450*/  LDS.128 R8, [R7+0x10] ;  /* 0x0000100007087984 */ /* 0x000e220000000c00 */
[----:B------:R-:W-:-:S03]  /*0460*/  FFMA R13, R18, R15, R13 ;  /* 0x0000000f120d7223 */ /* 0x000fc6000000000d */
[----:B------:R-:W1:Y:S04]  /*0470*/  LDS R15, [R23+0x140] ;  /* 0x00014000170f7984 */ /* 0x000e680000000800 */
[----:B------:R-:W4:Y:S04]  /*0480*/  LDS R14, [R23+0x180] ;  /* 0x00018000170e7984 */ /* 0x000f280000000800 */
[----:B------:R-:W5:Y:S01]  /*0490*/  LDS R18, [R23+0x1c0] ;  /* 0x0001c00017127984 */ /* 0x000f620000000800 */
[----:B0-----:R-:W-:-:S04]  /*04a0*/  FFMA R8, R8, R12, R13 ;  /* 0x0000000c08087223 */ /* 0x001fc8000000000d */
[----:B-1----:R-:W-:Y:S02]  /*04b0*/  FFMA R9, R15, R9, R8 ;  /* 0x000000090f097223 */ /* 0x002fe40000000008 */
[----:B------:R-:W-:Y:S02]  /*04c0*/  LDS R8, [R23+0x200] ;  /* 0x0002000017087984 */ /* 0x000fe40000000800 */
[----:B----4-:R-:W-:Y:S02]  /*04d0*/  FFMA R9, R14, R10, R9 ;  /* 0x0000000a0e097223 */ /* 0x010fe40000000009 */
[----:B------:R-:W0:Y:S02]  /*04e0*/  LDS.128 R12, [R7+0x20] ;  /* 0x00002000070c7984 */ /* 0x000e240000000c00 */
[----:B-----5:R-:W-:Y:S02]  /*04f0*/  FFMA R9, R18, R11, R9 ;  /* 0x0000000b12097223 */ /* 0x020fe40000000009 */
[----:B------:R-:W1:Y:S04]  /*0500*/  LDS R11, [R23+0x240] ;  /* 0x00024000170b7984 */ /* 0x000e680000000800 */
[----:B------:R-:W4:Y:S01]  /*0510*/  LDS R10, [R23+0x280] ;  /* 0x00028000170a7984 */ /* 0x000f220000000800 */
[----:B0-----:R-:W-:-:S03]  /*0520*/  FFMA R8, R12, R8, R9 ;  /* 0x000000080c087223 */ /* 0x001fc60000000009 */
[----:B------:R-:W-:Y:S01]  /*0530*/  LDS R9, [R23+0x300] ;  /* 0x0003000017097984 */ /* 0x000fe20000000800 */
[----:B-1----:R-:W-:-:S03]  /*0540*/  FFMA R11, R11, R13, R8 ;  /* 0x0000000d0b0b7223 */ /* 0x002fc60000000008 */
[----:B------:R-:W-:Y:S01]  /*0550*/  LDS R8, [R23+0x380] ;  /* 0x0003800017087984 */ /* 0x000fe20000000800 */
[----:B----4-:R-:W-:-:S04]  /*0560*/  FFMA R10, R10, R14, R11 ;  /* 0x0000000e0a0a7223 */ /* 0x010fc8000000000b */
[----:B------:R-:W-:Y:S02]  /*0570*/  FFMA R11, R19, R15, R10 ;  /* 0x0000000f130b7223 */ /* 0x000fe4000000000a */
[----:B------:R-:W-:Y:S04]  /*0580*/  LDS R10, [R23+0x340] ;  /* 0x00034000170a7984 */ /* 0x000fe80000000800 */
[----:B------:R-:W0:Y:S01]  /*0590*/  LDS.128 R12, [R7+0x30] ;  /* 0x00003000070c7984 */ /* 0x000e220000000c00 */
[----:B------:R-:W-:-:S04]  /*05a0*/  IMAD.WIDE.U32 R18, R25, 0x4, R32 ;  /* 0x0000000419127825 */ /* 0x000fc800078e0020 */
[----:B------:R-:W-:Y:S01]  /*05b0*/  IMAD.WIDE.U32 R36, R28, 0x4, R16 ;  /* 0x000000041c247825 */ /* 0x000fe200078e0010 */
[----:B--2---:R-:W-:Y:S04]  /*05c0*/  STS [R22], R31 ;  /* 0x0000001f16007388 */ /* 0x004fe80000000800 */
[----:B---3--:R-:W-:Y:S01]  /*05d0*/  STS [R21], R34 ;  /* 0x0000002215007388 */ /* 0x008fe20000000800 */
[----:B------:R-:W-:Y:S06]  /*05e0*/  BAR.SYNC.DEFER_BLOCKING 0x0 ;  /* 0x0000000000007b1d */ /* 0x000fec0000010000 */
[----:B------:R-:W2:Y:S01]  /*05f0*/  LDG.E R19, desc[UR8][R18.64] ;  /* 0x0000000812137981 */ /* 0x000ea2000c1e1900 */
[----:B0-----:R-:W-:-:S03]  /*0600*/  FFMA R9, R12, R9, R11 ;  /* 0x000000090c097223 */ /* 0x001fc6000000000b */
[----:B------:R-:W-:Y:S04]  /*0610*/  LDS R12, [R23] ;  /* 0x00000000170c7984 */ /* 0x000fe80000000800 */
[----:B------:R-:W-:Y:S04]  /*0620*/  LDS R34, [R23+0xc0] ;  /* 0x0000c00017227984 */ /* 0x000fe80000000800 */
[----:B------:R0:W3:Y:S01]  /*0630*/  LDG.E R18, desc[UR8][R36.64] ;  /* 0x0000000824127981 */ /* 0x0000e2000c1e1900 */
[----:B------:R-:W-:-:S03]  /*0640*/  FFMA R9, R10, R13, R9 ;  /* 0x0000000d0a097223 */ /* 0x000fc60000000009 */
[----:B------:R-:W-:Y:S01]  /*0650*/  LDS R13, [R23+0x40] ;  /* 0x00004000170d7984 */ /* 0x000fe20000000800 */
[----:B------:R-:W-:-:S03]  /*0660*/  FFMA R14, R8, R14, R9 ;  /* 0x0000000e080e7223 */ /* 0x000fc60000000009 */
[----:B------:R-:W1:Y:S01]  /*0670*/  LDS.128 R8, [R7] ;  /* 0x0000000007087984 */ /* 0x000e620000000c00 */
[----:B------:R-:W-:-:S03]  /*0680*/  FFMA R15, R35, R15, R14 ;  /* 0x0000000f230f7223 */ /* 0x000fc6000000000e */
[----:B------:R-:W4:Y:S04]  /*0690*/  LDS R14, [R23+0x80] ;  /* 0x00008000170e7984 */ /* 0x000f280000000800 */
[----:B------:R-:W-:Y:S01]  /*06a0*/  LDS R31, [R23+0x2c0] ;  /* 0x0002c000171f7984 */ /* 0x000fe20000000800 */
[----:B-1----:R-:W-:-:S04]  /*06b0*/  FFMA R8, R8, R12, R15 ;  /* 0x0000000c08087223 */ /* 0x002fc8000000000f */
[----:B------:R-:W-:Y:S02]  /*06c0*/  FFMA R9, R13, R9, R8 ;  /* 0x000000090d097223 */ /* 0x000fe40000000008 */
[----:B------:R-:W-:Y:S02]  /*06d0*/  LDS R8, [R23+0x100] ;  /* 0x0001000017087984 */ /* 0x000fe40000000800 */
[----:B----4-:R-:W-:Y:S02]  /*06e0*/  FFMA R9, R14, R10, R9 ;  /* 0x0000000a0e097223 */ /* 0x010fe40000000009 */
[----:B------:R-:W1:Y:S02]  /*06f0*/  LDS.128 R12, [R7+0x10] ;  /* 0x00001000070c7984 */ /* 0x000e640000000c00 */
[----:B------:R-:W-:Y:S02]  /*0700*/  FFMA R9, R34, R11, R9 ;  /* 0x0000000b22097223 */ /* 0x000fe40000000009 */
[----:B------:R-:W4:Y:S04]  /*0710*/  LDS R11, [R23+0x140] ;  /* 0x00014000170b7984 */ /* 0x000f280000000800 */
[----:B------:R-:W5:Y:S04]  /*0720*/  LDS R10, [R23+0x180] ;  /* 0x00018000170a7984 */ /* 0x000f680000000800 */
[----:B------:R-:W0:Y:S01]  /*0730*/  LDS R34, [R23+0x1c0] ;  /* 0x0001c00017227984 */ /* 0x000e220000000800 */
[----:B-1----:R-:W-:-:S03]  /*0740*/  FFMA R8, R12, R8, R9 ;  /* 0x000000080c087223 */ /* 0x002fc60000000009 */
[----:B------:R-:W-:Y:S01]  /*0750*/  LDS R12, [R23+0x200] ;  /* 0x00020000170c7984 */ /* 0x000fe20000000800 */
[----:B----4-:R-:W-:-:S04]  /*0760*/  FFMA R11, R11, R13, R8 ;  /* 0x0000000d0b0b7223 */ /* 0x010fc80000000008 */
[----:B-----5:R-:W-:Y:S02]  /*0770*/  FFMA R13, R10, R14, R11 ;  /* 0x0000000e0a0d7223 */ /* 0x020fe4000000000b */
[----:B------:R-:W1:Y:S02]  /*0780*/  LDS.128 R8, [R7+0x20] ;  /* 0x0000200007087984 */ /* 0x000e640000000c00 */
[----:B0-----:R-:W-:Y:S02]  /*0790*/  FFMA R13, R34, R15, R13 ;  /* 0x0000000f220d7223 */ /* 0x001fe4000000000d */
[----:B------:R-:W0:Y:S04]  /*07a0*/  LDS R15, [R23+0x240] ;  /* 0x00024000170f7984 */ /* 0x000e280000000800 */
[----:B------:R-:W4:Y:S04]  /*07b0*/  LDS R14, [R23+0x280] ;  /* 0x00028000170e7984 */ /* 0x000f280000000800 */
[----:B------:R-:W-:Y:S01]  /*07c0*/  LDS R34, [R23+0x3c0] ;  /* 0x0003c00017227984 */ /* 0x000fe20000000800 */
[----:B-1----:R-:W-:-:S04]  /*07d0*/  FFMA R8, R8, R12, R13 ;  /* 0x0000000c08087223 */ /* 0x002fc8000000000d */
[----:B0-----:R-:W-:Y:S02]  /*07e0*/  FFMA R9, R15, R9, R8 ;  /* 0x000000090f097223 */ /* 0x001fe40000000008 */
[----:B------:R-:W-:Y:S02]  /*07f0*/  LDS R8, [R23+0x340] ;  /* 0x0003400017087984 */ /* 0x000fe40000000800 */
[----:B----4-:R-:W-:Y:S02]  /*0800*/  FFMA R10, R14, R10, R9 ;  /* 0x0000000a0e0a7223 */ /* 0x010fe40000000009 */
[----:B------:R-:W-:Y:S02]  /*0810*/  LDS R9, [R23+0x300] ;  /* 0x0003000017097984 */ /* 0x000fe40000000800 */
[----:B------:R-:W-:Y:S02]  /*0820*/  FFMA R11, R31, R11, R10 ;  /* 0x0000000b1f0b7223 */ /* 0x000fe4000000000a */
[----:B------:R-:W-:Y:S04]  /*0830*/  LDS R31, [R23+0x380] ;  /* 0x00038000171f7984 */ /* 0x000fe80000000800 */
[----:B------:R-:W0:Y:S01]  /*0840*/  LDS.128 R12, [R7+0x30] ;  /* 0x00003000070c7984 */ /* 0x000e220000000c00 */
[----:B------:R-:W-:-:S05]  /*0850*/  IADD3 R37, PT, PT, R25, 0x10, RZ ;  /* 0x0000001019257810 */ /* 0x000fca0007ffe0ff */
[----:B------:R-:W-:-:S04]  /*0860*/  IMAD.WIDE.U32 R36, R37, 0x4, R32 ;  /* 0x0000000425247825 */ /* 0x000fc800078e0020 */
[----:B------:R-:W-:Y:S01]  /*0870*/  IMAD.WIDE.U32 R32, R30, 0x4, R16 ;  /* 0x000000041e207825 */ /* 0x000fe200078e0010 */
[----:B--2---:R-:W-:Y:S04]  /*0880*/  STS [R22], R19 ;  /* 0x0000001316007388 */ /* 0x004fe80000000800 */
[----:B---3--:R-:W-:Y:S01]  /*0890*/  STS [R21], R18 ;  /* 0x0000001215007388 */ /* 0x008fe20000000800 */
[----:B------:R-:W-:Y:S06]  /*08a0*/  BAR.SYNC.DEFER_BLOCKING 0x0 ;  /* 0x0000000000007b1d */ /* 0x000fec0000010000 */
[----:B------:R-:W2:Y:S04]  /*08b0*/  LDG.E R17, desc[UR8][R36.64] ;  /* 0x0000000824117981 */ /* 0x000ea8000c1e1900 */
[----:B------:R1:W3:Y:S01]  /*08c0*/  LDG.E R16, desc[UR8][R32.64] ;  /* 0x0000000820107981 */ /* 0x0002e2000c1e1900 */
[----:B0-----:R-:W-:-:S03]  /*08d0*/  FFMA R9, R12, R9, R11 ;  /* 0x000000090c097223 */ /* 0x001fc6000000000b */
[----:B------:R-:W-:Y:S01]  /*08e0*/  LDS R35, [R23+0x40] ;  /* 0x0000400017237984 */ /* 0x000fe20000000800 */
[----:B------:R-:W-:-:S03]  /*08f0*/  FFMA R12, R8, R13, R9 ;  /* 0x0000000d080c7223 */ /* 0x000fc60000000009 */
[----:B------:R-:W-:Y:S04]  /*0900*/  LDS R13, [R23] ;  /* 0x00000000170d7984 */ /* 0x000fe80000000800 */
[----:B------:R-:W0:Y:S01]  /*0910*/  LDS.128 R8, [R7] ;  /* 0x0000000007087984 */ /* 0x000e220000000c00 */
[----:B------:R-:W-:-:S03]  /*0920*/  FFMA R31, R31, R14, R12 ;  /* 0x0000000e1f1f7223 */ /* 0x000fc6000000000c */
[----:B------:R-:W4:Y:S01]  /*0930*/  LDS R19, [R23+0x80] ;  /* 0x0000800017137984 */ /* 0x000f220000000800 */
[----:B------:R-:W-:-:S03]  /*0940*/  FFMA R15, R34, R15, R31 ;  /* 0x0000000f220f7223 */ /* 0x000fc6000000001f */
[----:B------:R-:W5:Y:S04]  /*0950*/  LDS R31, [R23+0xc0] ;  /* 0x0000c000171f7984 */ /* 0x000f680000000800 */
[----:B-1----:R-:W-:Y:S04]  /*0960*/  LDS R33, [R23+0x140] ;  /* 0x0001400017217984 */ /* 0x002fe80000000800 */
[----:B------:R-:W-:Y:S04]  /*0970*/  LDS R18, [R23+0x2c0] ;  /* 0x0002c00017127984 */ /* 0x000fe80000000800 */
[----:B------:R-:W-:Y:S04]  /*0980*/  LDS R32, [R23+0x340] ;  /* 0x0003400017207984 */ /* 0x000fe80000000800 */
[----:B------:R-:W-:Y:S01]  /*0990*/  LDS R34, [R23+0x3c0] ;  /* 0x0003c00017227984 */ /* 0x000fe20000000800 */
[----:B0-----:R-:W-:-:S03]  /*09a0*/  FFMA R8, R8, R13, R15 ;  /* 0x0000000d08087223 */ /* 0x001fc6000000000f */
[----:B------:R-:W-:Y:S01]  /*09b0*/  LDS.128 R12, [R7+0x10] ;  /* 0x00001000070c7984 */ /* 0x000fe20000000c00 */
[----:B------:R-:W-:-:S03]  /*09c0*/  FFMA R8, R35, R9, R8 ;  /* 0x0000000923087223 */ /* 0x000fc60000000008 */
[----:B------:R-:W0:Y:S01]  /*09d0*/  LDS R9, [R23+0x100] ;  /* 0x0001000017097984 */ /* 0x000e220000000800 */
[----:B----4-:R-:W-:-:S03]  /*09e0*/  FFMA R8, R19, R10, R8 ;  /* 0x0000000a13087223 */ /* 0x010fc60000000008 */
[----:B------:R-:W1:Y:S01]  /*09f0*/  LDS R19, [R23+0x180] ;  /* 0x0001800017137984 */ /* 0x000e620000000800 */
[----:B-----5:R-:W-:-:S03]  /*0a00*/  FFMA R11, R31, R11, R8 ;  /* 0x0000000b1f0b7223 */ /* 0x020fc60000000008 */
[----:B------:R-:W4:Y:S04]  /*0a10*/  LDS R31, [R23+0x1c0] ;  /* 0x0001c000171f7984 */ /* 0x000f280000000800 */
[----:B------:R-:W-:Y:S01]  /*0a20*/  LDS R35, [R23+0x380] ;  /* 0x0003800017237984 */ /* 0x000fe20000000800 */
[----:B0-----:R-:W-:-:S03]  /*0a30*/  FFMA R12, R12, R9, R11 ;  /* 0x000000090c0c7223 */ /* 0x001fc6000000000b */
[----:B------:R-:W-:Y:S01]  /*0a40*/  LDS.128 R8, [R7+0x20] ;  /* 0x0000200007087984 */ /* 0x000fe20000000c00 */
[----:B------:R-:W-:-:S03]  /*0a50*/  FFMA R12, R33, R13, R12 ;  /* 0x0000000d210c7223 */ /* 0x000fc6000000000c */
[----:B------:R-:W0:Y:S04]  /*0a60*/  LDS R13, [R23+0x200] ;  /* 0x00020000170d7984 */ /* 0x000e280000000800 */
[----:B------:R-:W5:Y:S01]  /*0a70*/  LDS R33, [R23+0x240] ;  /* 0x0002400017217984 */ /* 0x000f620000000800 */
[----:B-1----:R-:W-:-:S03]  /*0a80*/  FFMA R12, R19, R14, R12 ;  /* 0x0000000e130c7223 */ /* 0x002fc6000000000c */
[----:B------:R-:W1:Y:S01]  /*0a90*/  LDS R19, [R23+0x280] ;  /* 0x0002800017137984 */ /* 0x000e620000000800 */
[----:B----4-:R-:W-:-:S03]  /*0aa0*/  FFMA R15, R31, R15, R12 ;  /* 0x0000000f1f0f7223 */ /* 0x010fc6000000000c */
[----:B------:R-:W-:Y:S01]  /*0ab0*/  LDS R31, [R23+0x300] ;  /* 0x00030000171f7984 */ /* 0x000fe20000000800 */
[----:B0-----:R-:W-:-:S03]  /*0ac0*/  FFMA R8, R8, R13, R15 ;  /* 0x0000000d08087223 */ /* 0x001fc6000000000f */
[----:B------:R-:W0:Y:S01]  /*0ad0*/  LDS.128 R12, [R7+0x30] ;  /* 0x00003000070c7984 */ /* 0x000e220000000c00 */
[----:B-----5:R-:W-:-:S04]  /*0ae0*/  FFMA R8, R33, R9, R8 ;  /* 0x0000000921087223 */ /* 0x020fc80000000008 */
[----:B-1----:R-:W-:-:S04]  /*0af0*/  FFMA R9, R19, R10, R8 ;  /* 0x0000000a13097223 */ /* 0x002fc80000000008 */
[----:B------:R-:W-:-:S04]  /*0b00*/  FFMA R37, R18, R11, R9 ;  /* 0x0000000b12257223 */ /* 0x000fc80000000009 */
[----:B0-----:R-:W-:-:S04]  /*0b10*/  FFMA R31, R12, R31, R37 ;  /* 0x0000001f0c1f7223 */ /* 0x001fc80000000025 */
[----:B------:R-:W-:-:S04]  /*0b20*/  FFMA R32, R32, R13, R31 ;  /* 0x0000000d20207223 */ /* 0x000fc8000000001f */
[----:B------:R-:W-:-:S04]  /*0b30*/  FFMA R35, R35, R14, R32 ;  /* 0x0000000e23237223 */ /* 0x000fc80000000020 */
[----:B------:R-:W-:Y:S01]  /*0b40*/  FFMA R35, R34, R15, R35 ;  /* 0x0000000f22237223 */ /* 0x000fe20000000023 */
[----:B--2---:R-:W-:Y:S04]  /*0b50*/  STS [R22], R17 ;  /* 0x0000001116007388 */ /* 0x004fe80000000800 */
[----:B---3--:R-:W-:Y:S01]  /*0b60*/  STS [R21], R16 ;  /* 0x0000001015007388 */ /* 0x008fe20000000800 */
[----:B------:R-:W-:Y:S06]  /*0b70*/  BAR.SYNC.DEFER_BLOCKING 0x0 ;  /* 0x0000000000007b1d */ /* 0x000fec0000010000 */
[----:B------:R-:W-:Y:S04]  /*0b80*/  LDS R19, [R23] ;  /* 0x0000000017137984 */ /* 0x000fe80000000800 */
[----:B------:R-:W0:Y:S04]  /*0b90*/  LDS.128 R8, [R7] ;  /* 0x0000000007087984 */ /* 0x000e280000000c00 */
[----:B------:R-:W1:Y:S04]  /*0ba0*/  LDS R18, [R23+0x40] ;  /* 0x0000400017127984 */ /* 0x000e680000000800 */
[----:B------:R-:W2:Y:S04]  /*0bb0*/  LDS R33, [R23+0x80] ;  /* 0x0000800017217984 */ /* 0x000ea80000000800 */
[----:B------:R-:W3:Y:S04]  /*0bc0*/  LDS R32, [R23+0xc0] ;  /* 0x0000c00017207984 */ /* 0x000ee80000000800 */
[----:B------:R-:W-:Y:S04]  /*0bd0*/  LDS R31, [R23+0x100] ;  /* 0x00010000171f7984 */ /* 0x000fe80000000800 */
[----:B------:R-:W4:Y:S04]  /*0be0*/  LDS.128 R12, [R7+0x10] ;  /* 0x00001000070c7984 */ /* 0x000f280000000c00 */
[----:B------:R-:W5:Y:S01]  /*0bf0*/  LDS R34, [R23+0x140] ;  /* 0x0001400017227984 */ /* 0x000f620000000800 */
[----:B0-----:R-:W-:-:S03]  /*0c00*/  FFMA R19, R8, R19, R35 ;  /* 0x0000001308137223 */ /* 0x001fc60000000023 */
[----:B------:R-:W0:Y:S04]  /*0c10*/  LDS R35, [R23+0x180] ;  /* 0x0001800017237984 */ /* 0x000e280000000800 */
[----:B------:R-:W0:Y:S01]  /*0c20*/  LDS R8, [R23+0x1c0] ;  /* 0x0001c00017087984 */ /* 0x000e220000000800 */
[----:B-1----:R-:W-:-:S04]  /*0c30*/  FFMA R18, R18, R9, R19 ;  /* 0x0000000912127223 */ /* 0x002fc80000000013 */
[----:B--2---:R-:W-:Y:S02]  /*0c40*/  FFMA R9, R33, R10, R18 ;  /* 0x0000000a21097223 */ /* 0x004fe40000000012 */
[----:B------:R-:W-:Y:S04]  /*0c50*/  LDS R33, [R23+0x200] ;  /* 0x0002000017217984 */ /* 0x000fe80000000800 */
[----:B------:R-:W1:Y:S01]  /*0c60*/  LDS.128 R16, [R7+0x20] ;  /* 0x0000200007107984 */ /* 0x000e620000000c00 */
[----:B---3--:R-:W-:-:S03]  /*0c70*/  FFMA R9, R32, R11, R9 ;  /* 0x0000000b20097223 */ /* 0x008fc60000000009 */
[----:B------:R-:W-:Y:S01]  /*0c80*/  LDS R32, [R23+0x340] ;  /* 0x0003400017207984 */ /* 0x000fe20000000800 */
[----:B----4-:R-:W-:-:S03]  /*0c90*/  FFMA R9, R12, R31, R9 ;  /* 0x0000001f0c097223 */ /* 0x010fc60000000009 */
[----:B------:R-:W2:Y:S01]  /*0ca0*/  LDS R12, [R23+0x240] ;  /* 0x00024000170c7984 */ /* 0x000ea20000000800 */
[----:B-----5:R-:W-:-:S03]  /*0cb0*/  FFMA R34, R34, R13, R9 ;  /* 0x0000000d22227223 */ /* 0x020fc60000000009 */
[----:B------:R-:W3:Y:S04]  /*0cc0*/  LDS R13, [R23+0x280] ;  /* 0x00028000170d7984 */ /* 0x000ee80000000800 */
[----:B------:R-:W-:Y:S01]  /*0cd0*/  LDS R31, [R23+0x380] ;  /* 0x00038000171f7984 */ /* 0x000fe20000000800 */
[----:B0-----:R-:W-:-:S03]  /*0ce0*/  FFMA R35, R35, R14, R34 ;  /* 0x0000000e23237223 */ /* 0x001fc60000000022 */
[----:B------:R-:W0:Y:S01]  /*0cf0*/  LDS R14, [R23+0x2c0] ;  /* 0x0002c000170e7984 */ /* 0x000e220000000800 */
[----:B------:R-:W-:-:S03]  /*0d00*/  FFMA R35, R8, R15, R35 ;  /* 0x0000000f08237223 */ /* 0x000fc60000000023 */
[----:B------:R-:W-:Y:S04]  /*0d10*/  LDS R15, [R23+0x300] ;  /* 0x00030000170f7984 */ /* 0x000fe80000000800 */
[----:B------:R-:W4:Y:S01]  /*0d20*/  LDS.128 R8, [R7+0x30] ;  /* 0x0000300007087984 */ /* 0x000f220000000c00 */
[----:B-1----:R-:W-:-:S03]  /*0d30*/  FFMA R33, R16, R33, R35 ;  /* 0x0000002110217223 */ /* 0x002fc60000000023 */
[----:B------:R-:W1:Y:S01]  /*0d40*/  LDS R16, [R23+0x3c0] ;  /* 0x0003c00017107984 */ /* 0x000e620000000800 */
[----:B------:R-:W-:Y:S01]  /*0d50*/  IADD3 R27, PT, PT, R27, 0x4, RZ ;  /* 0x000000041b1b7810 */ /* 0x000fe20007ffe0ff */
[----:B--2---:R-:W-:-:S04]  /*0d60*/  FFMA R12, R12, R17, R33 ;  /* 0x000000110c0c7223 */ /* 0x004fc80000000021 */
[----:B---3--:R-:W-:Y:S01]  /*0d70*/  FFMA R13, R13, R18, R12 ;  /* 0x000000120d0d7223 */ /* 0x008fe2000000000c */
[----:B------:R-:W-:-:S03]  /*0d80*/  ISETP.NE.AND P0, PT, R27, RZ, PT ;  /* 0x000000ff1b00720c */ /* 0x000fc60003f05270 */
[----:B0-----:R-:W-:-:S04]  /*0d90*/  FFMA R13, R14, R19, R13 ;  /* 0x000000130e0d7223 */ /* 0x001fc8000000000d */
[----:B----4-:R-:W-:-:S04]  /*0da0*/  FFMA R13, R8, R15, R13 ;  /* 0x0000000f080d7223 */ /* 0x010fc8000000000d */
[----:B------:R-:W-:-:S04]  /*0db0*/  FFMA R32, R32, R9, R13 ;  /* 0x0000000920207223 */ /* 0x000fc8000000000d */
[----:B------:R-:W-:Y:S01]  /*0dc0*/  FFMA R31, R31, R10, R32 ;  /* 0x0000000a1f1f7223 */ /* 0x000fe20000000020 */
[----:B------:R-:W-:Y:S02]  /*0dd0*/  IADD3 R25, PT, PT, R25, 0x40, RZ ;  /* 0x0000004019197810 */ /* 0x000fe40007ffe0ff */
[C---:B------:R-:W-:Y:S01]  /*0de0*/  LEA R30, R3.reuse, R30, 0x6 ;  /* 0x0000001e031e7211 */ /* 0x040fe200078e30ff */
[----:B-1----:R-:W-:Y:S01]  /*0df0*/  FFMA R19, R16, R11, R31 ;  /* 0x0000000b10137223 */ /* 0x002fe2000000001f */
[C---:B------:R-:W-:Y:S02]  /*0e00*/  LEA R28, R3.reuse, R28, 0x6 ;  /* 0x0000001c031c7211 */ /* 0x040fe400078e30ff */
[C---:B------:R-:W-:Y:S02]  /*0e10*/  LEA R26, R3.reuse, R26, 0x6 ;  /* 0x0000001a031a7211 */ /* 0x040fe400078e30ff */
[----:B------:R-:W-:Y:S01]  /*0e20*/  LEA R24, R3, R24, 0x6 ;  /* 0x0000001803187211 */ /* 0x000fe200078e30ff */
[----:B------:R-:W-:Y:S06]  /*0e30*/  @P0 BRA `(.L_x_2) ;  /* 0xfffffff4001c0947 */ /* 0x000fec000383ffff */
.L_x_1:
[----:B------:R-:W-:-:S13]  /*0e40*/  LOP3.LUT P0, R8, R29, 0x3, RZ, 0xc0, !PT ;  /* 0x000000031d087812 */ /* 0x000fda000780c0ff */
[----:B------:R-:W-:Y:S05]  /*0e50*/  @!P0 BRA `(.L_x_0) ;  /* 0x0000000800788947 */ /* 0x000fea0003800000 */
[----:B------:R-:W-:Y:S02]  /*0e60*/  ISETP.NE.AND P0, PT, R8, 0x1, PT ;  /* 0x000000010800780c */ /* 0x000fe40003f05270 */
[----:B------:R-:W-:-:S04]  /*0e70*/  LOP3.LUT R29, R29, 0x1, RZ, 0xc0, !PT ;  /* 0x000000011d1d7812 */ /* 0x000fc800078ec0ff */
[----:B------:R-:W-:-:S07]  /*0e80*/  ISETP.NE.U32.AND P1, PT, R29, 0x1, PT ;  /* 0x000000011d00780c */ /* 0x000fce0003f25070 */
[----:B------:R-:W-:Y:S06]  /*0e90*/  @!P0 BRA `(.L_x_3) ;  /* 0x0000000400908947 */ /* 0x000fec0003800000 */
[----:B------:R-:W0:Y:S01]  /*0ea0*/  LDC.64 R10, c[0x0][0x380] ;  /* 0x0000e000ff0a7b82 */ /* 0x000e220000000a00 */
[C---:B------:R-:W-:Y:S02]  /*0eb0*/  LEA R16, R5.reuse, R0, 0x4 ;  /* 0x0000000005107211 */ /* 0x040fe400078e20ff */
[----:B------:R-:W-:-:S03]  /*0ec0*/  LEA R17, R5, R4, 0x4 ;  /* 0x0000000405117211 */ /* 0x000fc600078e20ff */
[----:B------:R-:W-:Y:S02]  /*0ed0*/  IMAD R15, R16, R3, R6 ;  /* 0x00000003100f7224 */ /* 0x000fe400078e0206 */
[----:B------:R-:W1:Y:S01]  /*0ee0*/  LDC.64 R8, c[0x0][0x388] ;  /* 0x0000e200ff087b82 */ /* 0x000e620000000a00 */
[----:B0-----:R-:W-:-:S05]  /*0ef0*/  IMAD.WIDE.U32 R12, R17, 0x4, R10 ;  /* 0x00000004110c7825 */ /* 0x001fca00078e000a */
[----:B------:R-:W2:Y:S01]  /*0f00*/  LDG.E R23, desc[UR8][R12.64] ;  /* 0x000000080c177981 */ /* 0x000ea2000c1e1900 */
[----:B-1----:R-:W-:-:S05]  /*0f10*/  IMAD.WIDE.U32 R14, R15, 0x4, R8 ;  /* 0x000000040f0e7825 */ /* 0x002fca00078e0008 */
[----:B------:R-:W3:Y:S01]  /*0f20*/  LDG.E R25, desc[UR8][R14.64] ;  /* 0x000000080e197981 */ /* 0x000ee2000c1e1900 */
[----:B------:R-:W-:-:S04]  /*0f30*/  UIADD3 UR5, UPT, UPT, UR4, 0x400, URZ ;  /* 0x0000040004057890 */ /* 0x000fc8000fffe0ff */
[----:B------:R-:W-:Y:S01]  /*0f40*/  ULEA UR5, UR6, UR5, 0x18 ;  /* 0x0000000506057291 */ /* 0x000fe2000f8ec0ff */
[----:B------:R-:W-:-:S05]  /*0f50*/  LEA R30, R2, R7, 0x2 ;  /* 0x00000007021e7211 */ /* 0x000fca00078e10ff */
[----:B------:R-:W-:-:S04]  /*0f60*/  LEA R21, R2, UR5, 0x2 ;  /* 0x0000000502157c11 */ /* 0x000fc8000f8e10ff */
[----:B------:R-:W-:Y:S02]  /*0f70*/  LEA R32, R0, R21, 0x6 ;  /* 0x0000001500207211 */ /* 0x000fe400078e30ff */
[----:B------:R-:W-:Y:S02]  /*0f80*/  IADD3 R16, PT, PT, R16, 0x10, RZ ;  /* 0x0000001010107810 */ /* 0x000fe40007ffe0ff */
[----:B------:R-:W-:-:S03]  /*0f90*/  IADD3 R17, PT, PT, R17, 0x10, RZ ;  /* 0x0000001011117810 */ /* 0x000fc60007ffe0ff */
[----:B------:R-:W-:Y:S02]  /*0fa0*/  IMAD R37, R16, R3, R6 ;  /* 0x0000000310257224 */ /* 0x000fe400078e0206 */
        /* <DEDUP_REMOVED lines=10> */
[----:B------:R-:W1:Y:S04]  /*1050*/  LDS R26, [R21+0x80] ;  /* 0x00008000151a7984 */ /* 0x000e680000000800 */
[----:B------:R-:W1:Y:S04]  /*1060*/  LDS R28, [R21+0xc0] ;  /* 0x0000c000151c7984 */ /* 0x000e680000000800 */
[----:B------:R-:W-:Y:S04]  /*1070*/  LDS R27, [R21+0x100] ;  /* 0x00010000151b7984 */ /* 0x000fe80000000800 */
[----:B------:R-:W1:Y:S04]  /*1080*/  LDS.128 R8, [R7+0x10] ;  /* 0x0000100007087984 */ /* 0x000e680000000c00 */
[----:B------:R-:W1:Y:S04]  /*1090*/  LDS R24, [R21+0x140] ;  /* 0x0001400015187984 */ /* 0x000e680000000800 */
[----:B------:R-:W1:Y:S04]  /*10a0*/  LDS R23, [R21+0x180] ;  /* 0x0001800015177984 */ /* 0x000e680000000800 */
[----:B------:R-:W1:Y:S04]  /*10b0*/  LDS R22, [R21+0x1c0] ;  /* 0x0001c00015167984 */ /* 0x000e680000000800 */
[----:B------:R-:W-:Y:S01]  /*10c0*/  LDS R25, [R21+0x200] ;  /* 0x0002000015197984 */ /* 0x000fe20000000800 */
[----:B----4-:R-:W-:-:S03]  /*10d0*/  FFMA R12, R12, R18, R19 ;  /* 0x000000120c0c7223 */ /* 0x010fc60000000013 */
[----:B------:R-:W-:Y:S01]  /*10e0*/  LDS R31, [R21+0x280] ;  /* 0x00028000151f7984 */ /* 0x000fe20000000800 */
[----:B-----5:R-:W-:-:S03]  /*10f0*/  FFMA R13, R29, R13, R12 ;  /* 0x0000000d1d0d7223 */ /* 0x020fc6000000000c */
[----:B0-----:R-:W0:Y:S01]  /*1100*/  LDS.128 R16, [R7+0x20] ;  /* 0x0000200007107984 */ /* 0x001e220000000c00 */
[----:B-1----:R-:W-:-:S03]  /*1110*/  FFMA R13, R26, R14, R13 ;  /* 0x0000000e1a0d7223 */ /* 0x002fc6000000000d */
[----:B------:R-:W-:Y:S01]  /*1120*/  LDS R34, [R21+0x2c0] ;  /* 0x0002c00015227984 */ /* 0x000fe20000000800 */
[----:B------:R-:W-:-:S03]  /*1130*/  FFMA R13, R28, R15, R13 ;  /* 0x0000000f1c0d7223 */ /* 0x000fc6000000000d */
[----:B------:R-:W1:Y:S04]  /*1140*/  LDS R26, [R21+0x240] ;  /* 0x00024000151a7984 */ /* 0x000e680000000800 */
[----:B------:R-:W-:Y:S01]  /*1150*/  LDS R29, [R21+0x380] ;  /* 0x00038000151d7984 */ /* 0x000fe20000000800 */
[----:B------:R-:W-:-:S03]  /*1160*/  FFMA R13, R8, R27, R13 ;  /* 0x0000001b080d7223 */ /* 0x000fc6000000000d */
[----:B------:R-:W-:Y:S01]  /*1170*/  LDS R28, [R21+0x3c0] ;  /* 0x0003c000151c7984 */ /* 0x000fe20000000800 */
[----:B------:R-:W-:-:S03]  /*1180*/  FFMA R8, R24, R9, R13 ;  /* 0x0000000918087223 */ /* 0x000fc6000000000d */
[----:B------:R-:W-:Y:S04]  /*1190*/  LDS R27, [R21+0x300] ;  /* 0x00030000151b7984 */ /* 0x000fe80000000800 */
[----:B------:R-:W4:Y:S04]  /*11a0*/  LDS.128 R12, [R7+0x30] ;  /* 0x00003000070c7984 */ /* 0x000f280000000c00 */
[----:B------:R-:W5:Y:S01]  /*11b0*/  LDS R24, [R21+0x340] ;  /* 0x0003400015187984 */ /* 0x000f620000000800 */
[----:B------:R-:W-:-:S04]  /*11c0*/  FFMA R9, R23, R10, R8 ;  /* 0x0000000a17097223 */ /* 0x000fc80000000008 */
[----:B------:R-:W-:-:S04]  /*11d0*/  FFMA R37, R22, R11, R9 ;  /* 0x0000000b16257223 */ /* 0x000fc80000000009 */
[----:B0-----:R-:W-:-:S04]  /*11e0*/  FFMA R37, R16, R25, R37 ;  /* 0x0000001910257223 */ /* 0x001fc80000000025 */
[----:B-1----:R-:W-:-:S04]  /*11f0*/  FFMA R16, R26, R17, R37 ;  /* 0x000000111a107223 */ /* 0x002fc80000000025 */
[----:B------:R-:W-:Y:S01]  /*1200*/  FFMA R31, R31, R18, R16 ;  /* 0x000000121f1f7223 */ /* 0x000fe20000000010 */
[----:B------:R-:W-:Y:S01]  /*1210*/  IADD3 R5, PT, PT, R5, 0x2, RZ ;  /* 0x0000000205057810 */ /* 0x000fe20007ffe0ff */
[----:B--2---:R-:W-:Y:S04]  /*1220*/  STS [R30], R35 ;  /* 0x000000231e007388 */ /* 0x004fe80000000800 */
[----:B---3--:R0:W-:Y:S01]  /*1230*/  STS [R32], R33 ;  /* 0x0000002120007388 */ /* 0x0081e20000000800 */
[----:B------:R-:W-:Y:S06]  /*1240*/  BAR.SYNC.DEFER_BLOCKING 0x0 ;  /* 0x0000000000007b1d */ /* 0x000fec0000010000 */
[----:B------:R-:W-:Y:S04]  /*1250*/  LDS R23, [R21] ;  /* 0x0000000015177984 */ /* 0x000fe80000000800 */
[----:B------:R-:W1:Y:S04]  /*1260*/  LDS.128 R8, [R7] ;  /* 0x0000000007087984 */ /* 0x000e680000000c00 */
[----:B------:R-:W2:Y:S04]  /*1270*/  LDS R22, [R21+0x40] ;  /* 0x0000400015167984 */ /* 0x000ea80000000800 */
[----:B------:R-:W3:Y:S04]  /*1280*/  LDS R25, [R21+0x80] ;  /* 0x0000800015197984 */ /* 0x000ee80000000800 */
[----:B------:R-:W3:Y:S01]  /*1290*/  LDS R26, [R21+0xc0] ;  /* 0x0000c000151a7984 */ /* 0x000ee20000000800 */
[----:B0-----:R-:W-:-:S03]  /*12a0*/  FFMA R33, R34, R19, R31 ;  /* 0x0000001322217223 */ /* 0x001fc6000000001f */
[----:B------:R-:W-:Y:S01]  /*12b0*/  LDS R31, [R21+0x100] ;  /* 0x00010000151f7984 */ /* 0x000fe20000000800 */
[----:B----4-:R-:W-:-:S03]  /*12c0*/  FFMA R27, R12, R27, R33 ;  /* 0x0000001b0c1b7223 */ /* 0x010fc60000000021 */
[----:B------:R-:W0:Y:S01]  /*12d0*/  LDS.128 R16, [R7+0x10] ;  /* 0x0000100007107984 */ /* 0x000e220000000c00 */
[----:B-----5:R-:W-:-:S03]  /*12e0*/  FFMA R24, R24, R13, R27 ;  /* 0x0000000d18187223 */ /* 0x020fc6000000001b */
[----:B------:R-:W4:Y:S01]  /*12f0*/  LDS R30, [R21+0x140] ;  /* 0x00014000151e7984 */ /* 0x000f220000000800 */
[----:B------:R-:W-:-:S03]  /*1300*/  FFMA R29, R29, R14, R24 ;  /* 0x0000000e1d1d7223 */ /* 0x000fc60000000018 */
[----:B------:R-:W5:Y:S01]  /*1310*/  LDS R27, [R21+0x180] ;  /* 0x00018000151b7984 */ /* 0x000f620000000800 */
[----:B------:R-:W-:-:S03]  /*1320*/  FFMA R33, R28, R15, R29 ;  /* 0x0000000f1c217223 */ /* 0x000fc6000000001d */
[----:B------:R-:W5:Y:S04]  /*1330*/  LDS R24, [R21+0x1c0] ;  /* 0x0001c00015187984 */ /* 0x000f680000000800 */
[----:B------:R-:W-:Y:S04]  /*1340*/  LDS R29, [R21+0x200] ;  /* 0x00020000151d7984 */ /* 0x000fe80000000800 */
[----:B------:R-:W5:Y:S01]  /*1350*/  LDS.128 R12, [R7+0x20] ;  /* 0x00002000070c7984 */ /* 0x000f620000000c00 */
[----:B-1----:R-:W-:-:S03]  /*1360*/  FFMA R23, R8, R23, R33 ;  /* 0x0000001708177223 */ /* 0x002fc60000000021 */
[----:B------:R-:W1:Y:S01]  /*1370*/  LDS R28, [R21+0x240] ;  /* 0x00024000151c7984 */ /* 0x000e620000000800 */
[----:B--2---:R-:W-:-:S03]  /*1380*/  FFMA R22, R22, R9, R23 ;  /* 0x0000000916167223 */ /* 0x004fc60000000017 */
[----:B------:R-:W2:Y:S01]  /*1390*/  LDS R23, [R21+0x280] ;  /* 0x0002800015177984 */ /* 0x000ea20000000800 */
[----:B---3--:R-:W-:-:S03]  /*13a0*/  FFMA R25, R25, R10, R22 ;  /* 0x0000000a19197223 */ /* 0x008fc60000000016 */
[----:B------:R-:W3:Y:S01]  /*13b0*/  LDS R22, [R21+0x2c0] ;  /* 0x0002c00015167984 */ /* 0x000ee20000000800 */
[----:B------:R-:W-:-:S03]  /*13c0*/  FFMA R33, R26, R11, R25 ;  /* 0x0000000b1a217223 */ /* 0x000fc60000000019 */
[----:B------:R-:W-:Y:S04]  /*13d0*/  LDS R25, [R21+0x300] ;  /* 0x0003000015197984 */ /* 0x000fe80000000800 */
[----:B------:R-:W3:Y:S01]  /*13e0*/  LDS.128 R8, [R7+0x30] ;  /* 0x0000300007087984 */ /* 0x000ee20000000c00 */
[----:B0-----:R-:W-:-:S03]  /*13f0*/  FFMA R33, R16, R31, R33 ;  /* 0x0000001f10217223 */ /* 0x001fc60000000021 */
[----:B------:R-:W0:Y:S04]  /*1400*/  LDS R26, [R21+0x340] ;  /* 0x00034000151a7984 */ /* 0x000e280000000800 */
[----:B------:R-:W0:Y:S01]  /*1410*/  LDS R31, [R21+0x380] ;  /* 0x00038000151f7984 */ /* 0x000e220000000800 */
[----:B----4-:R-:W-:-:S03]  /*1420*/  FFMA R30, R30, R17, R33 ;  /* 0x000000111e1e7223 */ /* 0x010fc60000000021 */
[----:B------:R-:W4:Y:S01]  /*1430*/  LDS R16, [R21+0x3c0] ;  /* 0x0003c00015107984 */ /* 0x000f220000000800 */
[----:B-----5:R-:W-:-:S04]  /*1440*/  FFMA R27, R27, R18, R30 ;  /* 0x000000121b1b7223 */ /* 0x020fc8000000001e */
[----:B------:R-:W-:-:S04]  /*1450*/  FFMA R19, R24, R19, R27 ;  /* 0x0000001318137223 */ /* 0x000fc8000000001b */
[----:B------:R-:W-:-:S04]  /*1460*/  FFMA R19, R12, R29, R19 ;  /* 0x0000001d0c137223 */ /* 0x000fc80000000013 */
[----:B-1----:R-:W-:-:S04]  /*1470*/  FFMA R28, R28, R13, R19 ;  /* 0x0000000d1c1c7223 */ /* 0x002fc80000000013 */
[----:B--2---:R-:W-:-:S04]  /*1480*/  FFMA R23, R23, R14, R28 ;  /* 0x0000000e17177223 */ /* 0x004fc8000000001c */
[----:B---3--:R-:W-:-:S04]  /*1490*/  FFMA R15, R22, R15, R23 ;  /* 0x0000000f160f7223 */ /* 0x008fc80000000017 */
[----:B------:R-:W-:-:S04]  /*14a0*/  FFMA R15, R8, R25, R15 ;  /* 0x00000019080f7223 */ /* 0x000fc8000000000f */
[----:B0-----:R-:W-:-:S04]  /*14b0*/  FFMA R26, R26, R9, R15 ;  /* 0x000000091a1a7223 */ /* 0x001fc8000000000f */
[----:B------:R-:W-:-:S04]  /*14c0*/  FFMA R31, R31, R10, R26 ;  /* 0x0000000a1f1f7223 */ /* 0x000fc8000000001a */
[----:B----4-:R-:W-:-:S07]  /*14d0*/  FFMA R19, R16, R11, R31 ;  /* 0x0000000b10137223 */ /* 0x010fce000000001f */
.L_x_3:
[----:B------:R-:W-:Y:S05]  /*14e0*/  @P1 BRA `(.L_x_0) ;  /* 0x0000000000d41947 */ /* 0x000fea0003800000 */
[----:B------:R-:W0:Y:S01]  /*14f0*/  LDC.64 R8, c[0x0][0x380] ;  /* 0x0000e000ff087b82 */ /* 0x000e220000000a00 */
[C---:B------:R-:W-:Y:S02]  /*1500*/  LEA R10, R5.reuse, R0, 0x4 ;  /* 0x00000000050a7211 */ /* 0x040fe400078e20ff */
[----:B------:R-:W-:-:S03]  /*1510*/  LEA R5, R5, R4, 0x4 ;  /* 0x0000000405057211 */ /* 0x000fc600078e20ff */
[----:B------:R-:W-:Y:S02]  /*1520*/  IMAD R11, R10, R3, R6 ;  /* 0x000000030a0b7224 */ /* 0x000fe400078e0206 */
[----:B------:R-:W1:Y:S01]  /*1530*/  LDC.64 R12, c[0x0][0x388] ;  /* 0x0000e200ff0c7b82 */ /* 0x000e620000000a00 */
[----:B0-----:R-:W-:-:S05]  /*1540*/  IMAD.WIDE.U32 R8, R5, 0x4, R8 ;  /* 0x0000000405087825 */ /* 0x001fca00078e0008 */
[----:B------:R-:W2:Y:S01]  /*1550*/  LDG.E R4, desc[UR8][R8.64] ;  /* 0x0000000808047981 */ /* 0x000ea2000c1e1900 */
[----:B-1----:R-:W-:-:S06]  /*1560*/  IMAD.WIDE.U32 R12, R11, 0x4, R12 ;  /* 0x000000040b0c7825 */ /* 0x002fcc00078e000c */
[----:B------:R-:W3:Y:S01]  /*1570*/  LDG.E R12, desc[UR8][R12.64] ;  /* 0x000000080c0c7981 */ /* 0x000ee2000c1e1900 */
[----:B------:R-:W-:-:S04]  /*1580*/  UIADD3 UR4, UPT, UPT, UR4, 0x400, URZ ;  /* 0x0000040004047890 */ /* 0x000fc8000fffe0ff */
[----:B------:R-:W-:Y:S01]  /*1590*/  ULEA UR4, UR6, UR4, 0x18 ;  /* 0x0000000406047291 */ /* 0x000fe2000f8ec0ff */
[----:B------:R-:W-:-:S05]  /*15a0*/  LEA R15, R2, R7, 0x2 ;  /* 0x00000007020f7211 */ /* 0x000fca00078e10ff */
[----:B------:R-:W-:-:S04]  /*15b0*/  LEA R5, R2, UR4, 0x2 ;  /* 0x0000000402057c11 */ /* 0x000fc8000f8e10ff */
[----:B------:R-:W-:Y:S01]  /*15c0*/  LEA R29, R0, R5, 0x6 ;  /* 0x00000005001d7211 */ /* 0x000fe200078e30ff */
        /* <DEDUP_REMOVED lines=10> */
[----:B------:R-:W5:Y:S04]  /*1670*/  LDS R0, [R5+0x140] ;  /* 0x0001400005007984 */ /* 0x000f680000000800 */
[----:B------:R-:W5:Y:S04]  /*1680*/  LDS R23, [R5+0x180] ;  /* 0x0001800005177984 */ /* 0x000f680000000800 */
[----:B------:R-:W5:Y:S04]  /*1690*/  LDS R2, [R5+0x1c0] ;  /* 0x0001c00005027984 */ /* 0x000f680000000800 */
[----:B------:R-:W-:Y:S04]  /*16a0*/  LDS R29, [R5+0x200] ;  /* 0x00020000051d7984 */ /* 0x000fe80000000800 */
[----:B------:R-:W5:Y:S01]  /*16b0*/  LDS.128 R12, [R7+0x20] ;  /* 0x00002000070c7984 */ /* 0x000f620000000c00 */
[----:B0-----:R-:W-:-:S03]  /*16c0*/  FFMA R8, R8, R16, R19 ;  /* 0x0000001008087223 */ /* 0x001fc60000000013 */
[----:B------:R-:W0:Y:S01]  /*16d0*/  LDS R4, [R5+0x240] ;  /* 0x0002400005047984 */ /* 0x000e220000000800 */
[----:B-1----:R-:W-:-:S03]  /*16e0*/  FFMA R9, R17, R9, R8 ;  /* 0x0000000911097223 */ /* 0x002fc60000000008 */
[----:B------:R-:W1:Y:S01]  /*16f0*/  LDS R31, [R5+0x280] ;  /* 0x00028000051f7984 */ /* 0x000e620000000800 */
[----:B--2---:R-:W-:-:S03]  /*1700*/  FFMA R33, R18, R10, R9 ;  /* 0x0000000a12217223 */ /* 0x004fc60000000009 */
[----:B------:R-:W2:Y:S01]  /*1710*/  LDS R8, [R5+0x2c0] ;  /* 0x0002c00005087984 */ /* 0x000ea20000000800 */
[----:B---3--:R-:W-:-:S03]  /*1720*/  FFMA R11, R22, R11, R33 ;  /* 0x0000000b160b7223 */ /* 0x008fc60000000021 */
[----:B------:R-:W-:Y:S04]  /*1730*/  LDS R9, [R5+0x300] ;  /* 0x0003000005097984 */ /* 0x000fe80000000800 */
[----:B------:R-:W3:Y:S01]  /*1740*/  LDS.128 R16, [R7+0x30] ;  /* 0x0000300007107984 */ /* 0x000ee20000000c00 */
[----:B----4-:R-:W-:-:S03]  /*1750*/  FFMA R11, R24, R21, R11 ;  /* 0x00000015180b7223 */ /* 0x010fc6000000000b */
[----:B------:R-:W4:Y:S01]  /*1760*/  LDS R10, [R5+0x340] ;  /* 0x00034000050a7984 */ /* 0x000f220000000800 */
[----:B-----5:R-:W-:-:S03]  /*1770*/  FFMA R0, R0, R25, R11 ;  /* 0x0000001900007223 */ /* 0x020fc6000000000b */
[----:B------:R-:W5:Y:S04]  /*1780*/  LDS R22, [R5+0x380] ;  /* 0x0003800005167984 */ /* 0x000f680000000800 */
[----:B------:R-:W5:Y:S01]  /*1790*/  LDS R11, [R5+0x3c0] ;  /* 0x0003c000050b7984 */ /* 0x000f620000000800 */
[----:B------:R-:W-:-:S04]  /*17a0*/  FFMA R23, R23, R26, R0 ;  /* 0x0000001a17177223 */ /* 0x000fc80000000000 */
[----:B------:R-:W-:-:S04]  /*17b0*/  FFMA R23, R2, R27, R23 ;  /* 0x0000001b02177223 */ /* 0x000fc80000000017 */
[----:B------:R-:W-:-:S04]  /*17c0*/  FFMA R23, R12, R29, R23 ;  /* 0x0000001d0c177223 */ /* 0x000fc80000000017 */
[----:B0-----:R-:W-:-:S04]  /*17d0*/  FFMA R4, R4, R13, R23 ;  /* 0x0000000d04047223 */ /* 0x001fc80000000017 */
[----:B-1----:R-:W-:-:S04]  /*17e0*/  FFMA R31, R31, R14, R4 ;  /* 0x0000000e1f1f7223 */ /* 0x002fc80000000004 */
[----:B--2---:R-:W-:-:S04]  /*17f0*/  FFMA R15, R8, R15, R31 ;  /* 0x0000000f080f7223 */ /* 0x004fc8000000001f */
[----:B---3--:R-:W-:-:S04]  /*1800*/  FFMA R9, R16, R9, R15 ;  /* 0x0000000910097223 */ /* 0x008fc8000000000f */
[----:B----4-:R-:W-:-:S04]  /*1810*/  FFMA R9, R10, R17, R9 ;  /* 0x000000110a097223 */ /* 0x010fc80000000009 */
[----:B-----5:R-:W-:-:S04]  /*1820*/  FFMA R18, R22, R18, R9 ;  /* 0x0000001216127223 */ /* 0x020fc80000000009 */
[----:B------:R-:W-:-:S07]  /*1830*/  FFMA R19, R11, R19, R18 ;  /* 0x000000130b137223 */ /* 0x000fce0000000012 */
.L_x_0:
[----:B------:R-:W0:Y:S01]  /*1840*/  LDC.64 R4, c[0x0][0x390] ;  /* 0x0000e400ff047b82 */ /* 0x000e220000000a00 */
[----:B------:R-:W-:-:S04]  /*1850*/  IMAD R3, R20, R3, R6 ;  /* 0x0000000314037224 */ /* 0x000fc800078e0206 */
[----:B0-----:R-:W-:-:S05]  /*1860*/  IMAD.WIDE R2, R3, 0x4, R4 ;  /* 0x0000000403027825 */ /* 0x001fca00078e0204 */
[----:B------:R-:W-:Y:S01]  /*1870*/  STG.E desc[UR8][R2.64], R19 ;  /* 0x0000001302007986 */ /* 0x000fe2000c101908 */
[----:B------:R-:W-:Y:S05]  /*1880*/  EXIT ;  /* 0x000000000000794d */ /* 0x000fea0003800000 */
.L_x_4:
[----:B------:R-:W-:-:S00]  /*1890*/  BRA `(.L_x_4) ;  /* 0xfffffffc00fc7947 */ /* 0x000fc0000383ffff */
[----:B------:R-:W-:-:S00]  /*18a0*/  NOP ;  /* 0x0000000000007918 */ /* 0x000fc00000000000 */
        /* <DEDUP_REMOVED lines=13> */
.L_x_5:


//--------------------- .nv.shared._Z7TailMulPKfS0_Pfi --------------------------
	.section	.nv.shared._Z7TailMulPKfS0_Pfi,"aw",@nobits
	.sectionflags	@""
	.align	4
.nv.shared._Z7TailMulPKfS0_Pfi:
	.zero		3072


//--------------------- .nv.shared.reserved.0     --------------------------
	.section	.nv.shared.reserved.0,"aw",@nobits
	.weak		__nv_reservedSMEM_offset_0_alias
	.size		__nv_reservedSMEM_offset_0_alias, 0, 64
	.other		__nv_reservedSMEM_offset_0_alias,@"STO_CUDA_RESERVED_SHARED STV_DEFAULT"
__nv_reservedSMEM_offset_0_alias:
	.zero		0
	.zero		64


//--------------------- .nv.constant0._Z7TailMulPKfS0_Pfi --------------------------
	.section	.nv.constant0._Z7TailMulPKfS0_Pfi,"a",@progbits
	.sectionflags	@""
	.align	4
.nv.constant0._Z7TailMulPKfS0_Pfi:
	.zero		924


//--------------------- SYMBOLS --------------------------

	.type		.nv.reservedSmem.offset0,@object
	.size		.nv.reservedSmem.offset0,0x4
	.type		.nv.reservedSmem.cap,@object
	.size		.nv.reservedSmem.cap,0x4
